//
// Generated by NVIDIA NVVM Compiler
//
// Compiler Build ID: CL-36424714
// Cuda compilation tools, release 13.0, V13.0.88
// Based on NVVM 20.0.0
//

.version 9.0
.target sm_100
.address_size 64

	// .globl	_Z2DXPdS_d

.visible .entry _Z2DXPdS_d(
	.param .u64 .ptr .align 1 _Z2DXPdS_d_param_0,
	.param .u64 .ptr .align 1 _Z2DXPdS_d_param_1,
	.param .f64 _Z2DXPdS_d_param_2
)
{
	.reg .b32 	%r<6>;
	.reg .b64 	%rd<8>;
	.reg .b64 	%fd<11>;

	ld.param.u64 	%rd1, [_Z2DXPdS_d_param_0];
	ld.param.u64 	%rd2, [_Z2DXPdS_d_param_1];
	ld.param.f64 	%fd1, [_Z2DXPdS_d_param_2];
	cvta.to.global.u64 	%rd3, %rd1;
	cvta.to.global.u64 	%rd4, %rd2;
	mov.u32 	%r1, %tid.x;
	shl.b32 	%r2, %r1, 2;
	mov.u32 	%r3, %ctaid.x;
	shl.b32 	%r4, %r3, 4;
	add.s32 	%r5, %r2, %r4;
	mul.wide.s32 	%rd5, %r5, 8;
	add.s64 	%rd6, %rd4, %rd5;
	add.s64 	%rd7, %rd3, %rd5;
	add.f64 	%fd2, %fd1, %fd1;
	ld.global.f64 	%fd3, [%rd6+8];
	ld.global.f64 	%fd4, [%rd6+-8];
	sub.f64 	%fd5, %fd3, %fd4;
	div.rn.f64 	%fd6, %fd5, %fd2;
	st.global.f64 	[%rd7], %fd6;
	ld.global.f64 	%fd7, [%rd6+8];
	ld.global.f64 	%fd8, [%rd6+-8];
	sub.f64 	%fd9, %fd7, %fd8;
	div.rn.f64 	%fd10, %fd9, %fd2;
	st.global.f64 	[%rd7], %fd10;
	ret;

}
	// .globl	_Z2DYPdS_d
.visible .entry _Z2DYPdS_d(
	.param .u64 .ptr .align 1 _Z2DYPdS_d_param_0,
	.param .u64 .ptr .align 1 _Z2DYPdS_d_param_1,
	.param .f64 _Z2DYPdS_d_param_2
)
{
	.reg .b32 	%r<5>;
	.reg .b64 	%rd<8>;
	.reg .b64 	%fd<11>;

	ld.param.u64 	%rd1, [_Z2DYPdS_d_param_0];
	ld.param.u64 	%rd2, [_Z2DYPdS_d_param_1];
	ld.param.f64 	%fd1, [_Z2DYPdS_d_param_2];
	cvta.to.global.u64 	%rd3, %rd1;
	cvta.to.global.u64 	%rd4, %rd2;
	mov.u32 	%r1, %tid.x;
	mov.u32 	%r2, %ctaid.x;
	shl.b32 	%r3, %r2, 4;
	add.s32 	%r4, %r3, %r1;
	mul.wide.s32 	%rd5, %r4, 8;
	add.s64 	%rd6, %rd4, %rd5;
	add.s64 	%rd7, %rd3, %rd5;
	add.f64 	%fd2, %fd1, %fd1;
	ld.global.f64 	%fd3, [%rd6+32];
	ld.global.f64 	%fd4, [%rd6+-32];
	sub.f64 	%fd5, %fd3, %fd4;
	div.rn.f64 	%fd6, %fd5, %fd2;
	st.global.f64 	[%rd7], %fd6;
	ld.global.f64 	%fd7, [%rd6+32];
	ld.global.f64 	%fd8, [%rd6+-32];
	sub.f64 	%fd9, %fd7, %fd8;
	div.rn.f64 	%fd10, %fd9, %fd2;
	st.global.f64 	[%rd7], %fd10;
	ret;

}
	// .globl	_Z2DZPdS_d
.visible .entry _Z2DZPdS_d(
	.param .u64 .ptr .align 1 _Z2DZPdS_d_param_0,
	.param .u64 .ptr .align 1 _Z2DZPdS_d_param_1,
	.param .f64 _Z2DZPdS_d_param_2
)
{
	.reg .b32 	%r<5>;
	.reg .b64 	%rd<8>;
	.reg .b64 	%fd<15>;

	ld.param.u64 	%rd1, [_Z2DZPdS_d_param_0];
	ld.param.u64 	%rd2, [_Z2DZPdS_d_param_1];
	ld.param.f64 	%fd1, [_Z2DZPdS_d_param_2];
	cvta.to.global.u64 	%rd3, %rd1;
	cvta.to.global.u64 	%rd4, %rd2;
	mov.u32 	%r1, %tid.x;
	mov.u32 	%r2, %ctaid.x;
	shl.b32 	%r3, %r2, 2;
	add.s32 	%r4, %r3, %r1;
	mul.wide.s32 	%rd5, %r4, 8;
	add.s64 	%rd6, %rd4, %rd5;
	add.s64 	%rd7, %rd3, %rd5;
	add.f64 	%fd2, %fd1, %fd1;
	ld.global.f64 	%fd3, [%rd6+128];
	ld.global.f64 	%fd4, [%rd6+-128];
	sub.f64 	%fd5, %fd3, %fd4;
	div.rn.f64 	%fd6, %fd5, %fd2;
	st.global.f64 	[%rd7], %fd6;
	ld.global.f64 	%fd7, [%rd6+128];
	ld.global.f64 	%fd8, [%rd6+-128];
	sub.f64 	%fd9, %fd7, %fd8;
	div.rn.f64 	%fd10, %fd9, %fd2;
	st.global.f64 	[%rd7], %fd10;
	ld.global.f64 	%fd11, [%rd6+128];
	ld.global.f64 	%fd12, [%rd6+-128];
	sub.f64 	%fd13, %fd11, %fd12;
	div.rn.f64 	%fd14, %fd13, %fd2;
	st.global.f64 	[%rd7], %fd14;
	ret;

}
	// .globl	_Z3DDXPdS_d
.visible .entry _Z3DDXPdS_d(
	.param .u64 .ptr .align 1 _Z3DDXPdS_d_param_0,
	.param .u64 .ptr .align 1 _Z3DDXPdS_d_param_1,
	.param .f64 _Z3DDXPdS_d_param_2
)
{
	.reg .b32 	%r<6>;
	.reg .b64 	%rd<8>;
	.reg .b64 	%fd<10>;

	ld.param.u64 	%rd1, [_Z3DDXPdS_d_param_0];
	ld.param.u64 	%rd2, [_Z3DDXPdS_d_param_1];
	ld.param.f64 	%fd1, [_Z3DDXPdS_d_param_2];
	cvta.to.global.u64 	%rd3, %rd1;
	cvta.to.global.u64 	%rd4, %rd2;
	mov.u32 	%r1, %tid.x;
	shl.b32 	%r2, %r1, 2;
	mov.u32 	%r3, %ctaid.x;
	shl.b32 	%r4, %r3, 4;
	add.s32 	%r5, %r2, %r4;
	mul.wide.s32 	%rd5, %r5, 8;
	add.s64 	%rd6, %rd4, %rd5;
	ld.global.f64 	%fd2, [%rd6+8];
	ld.global.f64 	%fd3, [%rd6+-8];
	add.f64 	%fd4, %fd2, %fd3;
	ld.global.f64 	%fd5, [%rd6];
	add.f64 	%fd6, %fd5, %fd5;
	sub.f64 	%fd7, %fd4, %fd6;
	mul.f64 	%fd8, %fd1, %fd1;
	div.rn.f64 	%fd9, %fd7, %fd8;
	add.s64 	%rd7, %rd3, %rd5;
	st.global.f64 	[%rd7], %fd9;
	ret;

}
	// .globl	_Z3DDYPdS_d
.visible .entry _Z3DDYPdS_d(
	.param .u64 .ptr .align 1 _Z3DDYPdS_d_param_0,
	.param .u64 .ptr .align 1 _Z3DDYPdS_d_param_1,
	.param .f64 _Z3DDYPdS_d_param_2
)
{
	.reg .b32 	%r<5>;
	.reg .b64 	%rd<8>;
	.reg .b64 	%fd<17>;

	ld.param.u64 	%rd1, [_Z3DDYPdS_d_param_0];
	ld.param.u64 	%rd2, [_Z3DDYPdS_d_param_1];
	ld.param.f64 	%fd1, [_Z3DDYPdS_d_param_2];
	cvta.to.global.u64 	%rd3, %rd1;
	cvta.to.global.u64 	%rd4, %rd2;
	mov.u32 	%r1, %tid.x;
	mov.u32 	%r2, %ctaid.x;
	shl.b32 	%r3, %r2, 4;
	add.s32 	%r4, %r3, %r1;
	mul.wide.s32 	%rd5, %r4, 8;
	add.s64 	%rd6, %rd4, %rd5;
	add.s64 	%rd7, %rd3, %rd5;
	mul.f64 	%fd2, %fd1, %fd1;
	ld.global.f64 	%fd3, [%rd6+32];
	ld.global.f64 	%fd4, [%rd6+-32];
	add.f64 	%fd5, %fd3, %fd4;
	ld.global.f64 	%fd6, [%rd6];
	add.f64 	%fd7, %fd6, %fd6;
	sub.f64 	%fd8, %fd5, %fd7;
	div.rn.f64 	%fd9, %fd8, %fd2;
	st.global.f64 	[%rd7], %fd9;
	ld.global.f64 	%fd10, [%rd6+32];
	ld.global.f64 	%fd11, [%rd6+-32];
	add.f64 	%fd12, %fd10, %fd11;
	ld.global.f64 	%fd13, [%rd6];
	add.f64 	%fd14, %fd13, %fd13;
	sub.f64 	%fd15, %fd12, %fd14;
	div.rn.f64 	%fd16, %fd15, %fd2;
	st.global.f64 	[%rd7], %fd16;
	ret;

}
	// .globl	_Z3DDZPdS_d
.visible .entry _Z3DDZPdS_d(
	.param .u64 .ptr .align 1 _Z3DDZPdS_d_param_0,
	.param .u64 .ptr .align 1 _Z3DDZPdS_d_param_1,
	.param .f64 _Z3DDZPdS_d_param_2
)
{
	.reg .b32 	%r<5>;
	.reg .b64 	%rd<8>;
	.reg .b64 	%fd<24>;

	ld.param.u64 	%rd1, [_Z3DDZPdS_d_param_0];
	ld.param.u64 	%rd2, [_Z3DDZPdS_d_param_1];
	ld.param.f64 	%fd1, [_Z3DDZPdS_d_param_2];
	cvta.to.global.u64 	%rd3, %rd1;
	cvta.to.global.u64 	%rd4, %rd2;
	mov.u32 	%r1, %tid.x;
	mov.u32 	%r2, %ctaid.x;
	shl.b32 	%r3, %r2, 2;
	add.s32 	%r4, %r3, %r1;
	mul.wide.s32 	%rd5, %r4, 8;
	add.s64 	%rd6, %rd4, %rd5;
	add.s64 	%rd7, %rd3, %rd5;
	mul.f64 	%fd2, %fd1, %fd1;
	ld.global.f64 	%fd3, [%rd6+128];
	ld.global.f64 	%fd4, [%rd6+-128];
	add.f64 	%fd5, %fd3, %fd4;
	ld.global.f64 	%fd6, [%rd6];
	add.f64 	%fd7, %fd6, %fd6;
	sub.f64 	%fd8, %fd5, %fd7;
	div.rn.f64 	%fd9, %fd8, %fd2;
	st.global.f64 	[%rd7], %fd9;
	ld.global.f64 	%fd10, [%rd6+128];
	ld.global.f64 	%fd11, [%rd6+-128];
	add.f64 	%fd12, %fd10, %fd11;
	ld.global.f64 	%fd13, [%rd6];
	add.f64 	%fd14, %fd13, %fd13;
	sub.f64 	%fd15, %fd12, %fd14;
	div.rn.f64 	%fd16, %fd15, %fd2;
	st.global.f64 	[%rd7], %fd16;
	ld.global.f64 	%fd17, [%rd6+128];
	ld.global.f64 	%fd18, [%rd6+-128];
	add.f64 	%fd19, %fd17, %fd18;
	ld.global.f64 	%fd20, [%rd6];
	add.f64 	%fd21, %fd20, %fd20;
	sub.f64 	%fd22, %fd19, %fd21;
	div.rn.f64 	%fd23, %fd22, %fd2;
	st.global.f64 	[%rd7], %fd23;
	ret;

}
	// .globl	_Z6ASSIGNPdS_
.visible .entry _Z6ASSIGNPdS_(
	.param .u64 .ptr .align 1 _Z6ASSIGNPdS__param_0,
	.param .u64 .ptr .align 1 _Z6ASSIGNPdS__param_1
)
{
	.reg .b32 	%r<6>;
	.reg .b64 	%rd<8>;
	.reg .b64 	%fd<3>;

	ld.param.u64 	%rd1, [_Z6ASSIGNPdS__param_0];
	ld.param.u64 	%rd2, [_Z6ASSIGNPdS__param_1];
	mov.u32 	%r1, %tid.x;
	shl.b32 	%r2, %r1, 2;
	mov.u32 	%r3, %ctaid.x;
	shl.b32 	%r4, %r3, 4;
	add.s32 	%r5, %r2, %r4;
	cvta.to.global.u64 	%rd3, %rd2;
	cvta.to.global.u64 	%rd4, %rd1;
	mul.wide.s32 	%rd5, %r5, 8;
	add.s64 	%rd6, %rd3, %rd5;
	ld.global.f64 	%fd1, [%rd6+168];
	add.s64 	%rd7, %rd4, %rd5;
	st.global.f64 	[%rd7+160], %fd1;
	ld.global.f64 	%fd2, [%rd6+176];
	st.global.f64 	[%rd7+168], %fd2;
	ret;

}
	// .globl	_Z3ADDPdS_d
.visible .entry _Z3ADDPdS_d(
	.param .u64 .ptr .align 1 _Z3ADDPdS_d_param_0,
	.param .u64 .ptr .align 1 _Z3ADDPdS_d_param_1,
	.param .f64 _Z3ADDPdS_d_param_2
)
{
	.reg .b32 	%r<6>;
	.reg .b64 	%rd<8>;
	.reg .b64 	%fd<14>;

	ld.param.u64 	%rd1, [_Z3ADDPdS_d_param_0];
	ld.param.u64 	%rd2, [_Z3ADDPdS_d_param_1];
	ld.param.f64 	%fd1, [_Z3ADDPdS_d_param_2];
	mov.u32 	%r1, %tid.x;
	shl.b32 	%r2, %r1, 2;
	mov.u32 	%r3, %ctaid.x;
	shl.b32 	%r4, %r3, 4;
	add.s32 	%r5, %r2, %r4;
	cvta.to.global.u64 	%rd3, %rd2;
	cvta.to.global.u64 	%rd4, %rd1;
	mul.wide.s32 	%rd5, %r5, 8;
	add.s64 	%rd6, %rd3, %rd5;
	ld.global.f64 	%fd2, [%rd6];
	add.s64 	%rd7, %rd4, %rd5;
	ld.global.f64 	%fd3, [%rd7];
	fma.rn.f64 	%fd4, %fd1, %fd2, %fd3;
	st.global.f64 	[%rd7], %fd4;
	ld.global.f64 	%fd5, [%rd6+8];
	ld.global.f64 	%fd6, [%rd7+8];
	fma.rn.f64 	%fd7, %fd1, %fd5, %fd6;
	st.global.f64 	[%rd7+8], %fd7;
	ld.global.f64 	%fd8, [%rd6+16];
	ld.global.f64 	%fd9, [%rd7+16];
	fma.rn.f64 	%fd10, %fd1, %fd8, %fd9;
	st.global.f64 	[%rd7+16], %fd10;
	ld.global.f64 	%fd11, [%rd6+24];
	ld.global.f64 	%fd12, [%rd7+24];
	fma.rn.f64 	%fd13, %fd1, %fd11, %fd12;
	st.global.f64 	[%rd7+24], %fd13;
	ret;

}
	// .globl	_Z7COMPAREPdS_S_
.visible .entry _Z7COMPAREPdS_S_(
	.param .u64 .ptr .align 1 _Z7COMPAREPdS_S__param_0,
	.param .u64 .ptr .align 1 _Z7COMPAREPdS_S__param_1,
	.param .u64 .ptr .align 1 _Z7COMPAREPdS_S__param_2
)
{
	.reg .pred 	%p<5>;
	.reg .b32 	%r<6>;
	.reg .b64 	%rd<10>;
	.reg .b64 	%fd<36>;

	ld.param.u64 	%rd4, [_Z7COMPAREPdS_S__param_0];
	ld.param.u64 	%rd5, [_Z7COMPAREPdS_S__param_1];
	ld.param.u64 	%rd6, [_Z7COMPAREPdS_S__param_2];
	cvta.to.global.u64 	%rd1, %rd6;
	cvta.to.global.u64 	%rd7, %rd5;
	cvta.to.global.u64 	%rd8, %rd4;
	mov.u32 	%r1, %tid.x;
	shl.b32 	%r2, %r1, 2;
	mov.u32 	%r3, %ctaid.x;
	shl.b32 	%r4, %r3, 4;
	add.s32 	%r5, %r2, %r4;
	mul.wide.s32 	%rd9, %r5, 8;
	add.s64 	%rd2, %rd8, %rd9;
	add.s64 	%rd3, %rd7, %rd9;
	ld.global.f64 	%fd32, [%rd2];
	ld.global.f64 	%fd31, [%rd3];
	sub.f64 	%fd23, %fd32, %fd31;
	abs.f64 	%fd3, %fd23;
	ld.global.f64 	%fd30, [%rd1];
	setp.ltu.f64 	%p1, %fd3, %fd30;
	@%p1 bra 	$L__BB8_2;
	st.global.f64 	[%rd1], %fd3;
	ld.global.f64 	%fd32, [%rd2];
	ld.global.f64 	%fd31, [%rd3];
	mov.f64 	%fd30, %fd3;
$L__BB8_2:
	sub.f64 	%fd24, %fd32, %fd31;
	abs.f64 	%fd10, %fd24;
	setp.ltu.f64 	%p2, %fd10, %fd30;
	@%p2 bra 	$L__BB8_4;
	st.global.f64 	[%rd1], %fd10;
	ld.global.f64 	%fd32, [%rd2];
	ld.global.f64 	%fd31, [%rd3];
	mov.f64 	%fd30, %fd10;
$L__BB8_4:
	sub.f64 	%fd25, %fd32, %fd31;
	abs.f64 	%fd16, %fd25;
	setp.ltu.f64 	%p3, %fd16, %fd30;
	@%p3 bra 	$L__BB8_6;
	st.global.f64 	[%rd1], %fd16;
	ld.global.f64 	%fd32, [%rd2];
	ld.global.f64 	%fd31, [%rd3];
	mov.f64 	%fd30, %fd16;
$L__BB8_6:
	sub.f64 	%fd26, %fd32, %fd31;
	abs.f64 	%fd22, %fd26;
	setp.ltu.f64 	%p4, %fd22, %fd30;
	@%p4 bra 	$L__BB8_8;
	st.global.f64 	[%rd1], %fd22;
$L__BB8_8:
	ret;

}


// ===== COMPILED SASS (sm_100) =====

	.target	sm_100

	.elftype	@"ET_EXEC"


//--------------------- .note.nv.tkinfo           --------------------------
	.section	.note.nv.tkinfo,"",@"SHT_NOTE"
	.sectionflags	@"SHF_NOTE_NV_TKINFO"
	.tkinfo
        /*0018*/ 	.word	0x00000002
        /*0030*/ 	.string	""
        /*0030*/ 	.string	"ptxas"
        /*0030*/ 	.string	"Cuda compilation tools, release 13.0, V13.0.88"
        /*0030*/ 	.string	"Build cuda_13.0.r13.0/compiler.36424714_0"
        /*0030*/ 	.string	"-arch sm_100 -m 64 "



//--------------------- .note.nv.cuinfo           --------------------------
	.section	.note.nv.cuinfo,"",@"SHT_NOTE"
	.sectionflags	@"SHF_NOTE_NV_CUINFO"
        /*0018*/ 	.short	0x0002
        /*001a*/ 	.short	0x0064
        /*001c*/ 	.short	0x0082
	.zero		2


//--------------------- .nv.info                  --------------------------
	.section	.nv.info,"",@"SHT_CUDA_INFO"
	.align	4


	//----- nvinfo : EIATTR_REGCOUNT
	.align		4
        /*0000*/ 	.byte	0x04, 0x2f
        /*0002*/ 	.short	(.L_1 - .L_0)
	.align		4
.L_0:
        /*0004*/ 	.word	index@(_Z2DXPdS_d)
        /*0008*/ 	.word	0x0000001d


	//----- nvinfo : EIATTR_FRAME_SIZE
	.align		4
.L_1:
        /*000c*/ 	.byte	0x04, 0x11
        /*000e*/ 	.short	(.L_3 - .L_2)
	.align		4
.L_2:
        /*0010*/ 	.word	index@($__internal_5_$__cuda_sm20_div_rn_f64_full)
        /*0014*/ 	.word	0x00000000


	//----- nvinfo : EIATTR_FRAME_SIZE
	.align		4
.L_3:
        /*0018*/ 	.byte	0x04, 0x11
        /*001a*/ 	.short	(.L_5 - .L_4)
	.align		4
.L_4:
        /*001c*/ 	.word	index@(_Z2DXPdS_d)
        /*0020*/ 	.word	0x00000000


	//----- nvinfo : EIATTR_REGCOUNT
	.align		4
.L_5:
        /*0024*/ 	.byte	0x04, 0x2f
        /*0026*/ 	.short	(.L_7 - .L_6)
	.align		4
.L_6:
        /*0028*/ 	.word	index@(_Z2DYPdS_d)
        /*002c*/ 	.word	0x0000001d


	//----- nvinfo : EIATTR_FRAME_SIZE
	.align		4
.L_7:
        /*0030*/ 	.byte	0x04, 0x11
        /*0032*/ 	.short	(.L_9 - .L_8)
	.align		4
.L_8:
        /*0034*/ 	.word	index@($__internal_4_$__cuda_sm20_div_rn_f64_full)
        /*0038*/ 	.word	0x00000000


	//----- nvinfo : EIATTR_FRAME_SIZE
	.align		4
.L_9:
        /*003c*/ 	.byte	0x04, 0x11
        /*003e*/ 	.short	(.L_11 - .L_10)
	.align		4
.L_10:
        /*0040*/ 	.word	index@(_Z2DYPdS_d)
        /*0044*/ 	.word	0x00000000


	//----- nvinfo : EIATTR_REGCOUNT
	.align		4
.L_11:
        /*0048*/ 	.byte	0x04, 0x2f
        /*004a*/ 	.short	(.L_13 - .L_12)
	.align		4
.L_12:
        /*004c*/ 	.word	index@(_Z2DZPdS_d)
        /*0050*/ 	.word	0x0000001d


	//----- nvinfo : EIATTR_FRAME_SIZE
	.align		4
.L_13:
        /*0054*/ 	.byte	0x04, 0x11
        /*0056*/ 	.short	(.L_15 - .L_14)
	.align		4
.L_14:
        /*0058*/ 	.word	index@($__internal_3_$__cuda_sm20_div_rn_f64_full)
        /*005c*/ 	.word	0x00000000


	//----- nvinfo : EIATTR_FRAME_SIZE
	.align		4
.L_15:
        /*0060*/ 	.byte	0x04, 0x11
        /*0062*/ 	.short	(.L_17 - .L_16)
	.align		4
.L_16:
        /*0064*/ 	.word	index@(_Z2DZPdS_d)
        /*0068*/ 	.word	0x00000000


	//----- nvinfo : EIATTR_REGCOUNT
	.align		4
.L_17:
        /*006c*/ 	.byte	0x04, 0x2f
        /*006e*/ 	.short	(.L_19 - .L_18)
	.align		4
.L_18:
        /*0070*/ 	.word	index@(_Z3DDXPdS_d)
        /*0074*/ 	.word	0x00000019


	//----- nvinfo : EIATTR_FRAME_SIZE
	.align		4
.L_19:
        /*0078*/ 	.byte	0x04, 0x11
        /*007a*/ 	.short	(.L_21 - .L_20)
	.align		4
.L_20:
        /*007c*/ 	.word	index@($__internal_2_$__cuda_sm20_div_rn_f64_full)
        /*0080*/ 	.word	0x00000000


	//----- nvinfo : EIATTR_FRAME_SIZE
	.align		4
.L_21:
        /*0084*/ 	.byte	0x04, 0x11
        /*0086*/ 	.short	(.L_23 - .L_22)
	.align		4
.L_22:
        /*0088*/ 	.word	index@(_Z3DDXPdS_d)
        /*008c*/ 	.word	0x00000000


	//----- nvinfo : EIATTR_REGCOUNT
	.align		4
.L_23:
        /*0090*/ 	.byte	0x04, 0x2f
        /*0092*/ 	.short	(.L_25 - .L_24)
	.align		4
.L_24:
        /*0094*/ 	.word	index@(_Z3DDYPdS_d)
        /*0098*/ 	.word	0x0000001d


	//----- nvinfo : EIATTR_FRAME_SIZE
	.align		4
.L_25:
        /*009c*/ 	.byte	0x04, 0x11
        /*009e*/ 	.short	(.L_27 - .L_26)
	.align		4
.L_26:
        /*00a0*/ 	.word	index@($__internal_1_$__cuda_sm20_div_rn_f64_full)
        /*00a4*/ 	.word	0x00000000


	//----- nvinfo : EIATTR_FRAME_SIZE
	.align		4
.L_27:
        /*00a8*/ 	.byte	0x04, 0x11
        /*00aa*/ 	.short	(.L_29 - .L_28)
	.align		4
.L_28:
        /*00ac*/ 	.word	index@(_Z3DDYPdS_d)
        /*00b0*/ 	.word	0x00000000


	//----- nvinfo : EIATTR_REGCOUNT
	.align		4
.L_29:
        /*00b4*/ 	.byte	0x04, 0x2f
        /*00b6*/ 	.short	(.L_31 - .L_30)
	.align		4
.L_30:
        /*00b8*/ 	.word	index@(_Z3DDZPdS_d)
        /*00bc*/ 	.word	0x0000001d


	//----- nvinfo : EIATTR_FRAME_SIZE
	.align		4
.L_31:
        /*00c0*/ 	.byte	0x04, 0x11
        /*00c2*/ 	.short	(.L_33 - .L_32)
	.align		4
.L_32:
        /*00c4*/ 	.word	index@($__internal_0_$__cuda_sm20_div_rn_f64_full)
        /*00c8*/ 	.word	0x00000000


	//----- nvinfo : EIATTR_FRAME_SIZE
	.align		4
.L_33:
        /*00cc*/ 	.byte	0x04, 0x11
        /*00ce*/ 	.short	(.L_35 - .L_34)
	.align		4
.L_34:
        /*00d0*/ 	.word	index@(_Z3DDZPdS_d)
        /*00d4*/ 	.word	0x00000000


	//----- nvinfo : EIATTR_REGCOUNT
	.align		4
.L_35:
        /*00d8*/ 	.byte	0x04, 0x2f
        /*00da*/ 	.short	(.L_37 - .L_36)
	.align		4
.L_36:
        /*00dc*/ 	.word	index@(_Z6ASSIGNPdS_)
        /*00e0*/ 	.word	0x0000000c


	//----- nvinfo : EIATTR_FRAME_SIZE
	.align		4
.L_37:
        /*00e4*/ 	.byte	0x04, 0x11
        /*00e6*/ 	.short	(.L_39 - .L_38)
	.align		4
.L_38:
        /*00e8*/ 	.word	index@(_Z6ASSIGNPdS_)
        /*00ec*/ 	.word	0x00000000


	//----- nvinfo : EIATTR_REGCOUNT
	.align		4
.L_39:
        /*00f0*/ 	.byte	0x04, 0x2f
        /*00f2*/ 	.short	(.L_41 - .L_40)
	.align		4
.L_40:
        /*00f4*/ 	.word	index@(_Z3ADDPdS_d)
        /*00f8*/ 	.word	0x00000012


	//----- nvinfo : EIATTR_FRAME_SIZE
	.align		4
.L_41:
        /*00fc*/ 	.byte	0x04, 0x11
        /*00fe*/ 	.short	(.L_43 - .L_42)
	.align		4
.L_42:
        /*0100*/ 	.word	index@(_Z3ADDPdS_d)
        /*0104*/ 	.word	0x00000000


	//----- nvinfo : EIATTR_REGCOUNT
	.align		4
.L_43:
        /*0108*/ 	.byte	0x04, 0x2f
        /*010a*/ 	.short	(.L_45 - .L_44)
	.align		4
.L_44:
        /*010c*/ 	.word	index@(_Z7COMPAREPdS_S_)
        /*0110*/ 	.word	0x00000012


	//----- nvinfo : EIATTR_FRAME_SIZE
	.align		4
.L_45:
        /*0114*/ 	.byte	0x04, 0x11
        /*0116*/ 	.short	(.L_47 - .L_46)
	.align		4
.L_46:
        /*0118*/ 	.word	index@(_Z7COMPAREPdS_S_)
        /*011c*/ 	.word	0x00000000


	//----- nvinfo : EIATTR_MIN_STACK_SIZE
	.align		4
.L_47:
        /*0120*/ 	.byte	0x04, 0x12
        /*0122*/ 	.short	(.L_49 - .L_48)
	.align		4
.L_48:
        /*0124*/ 	.word	index@(_Z7COMPAREPdS_S_)
        /*0128*/ 	.word	0x00000000


	//----- nvinfo : EIATTR_MIN_STACK_SIZE
	.align		4
.L_49:
        /*012c*/ 	.byte	0x04, 0x12
        /*012e*/ 	.short	(.L_51 - .L_50)
	.align		4
.L_50:
        /*0130*/ 	.word	index@(_Z3ADDPdS_d)
        /*0134*/ 	.word	0x00000000


	//----- nvinfo : EIATTR_MIN_STACK_SIZE
	.align		4
.L_51:
        /*0138*/ 	.byte	0x04, 0x12
        /*013a*/ 	.short	(.L_53 - .L_52)
	.align		4
.L_52:
        /*013c*/ 	.word	index@(_Z6ASSIGNPdS_)
        /*0140*/ 	.word	0x00000000


	//----- nvinfo : EIATTR_MIN_STACK_SIZE
	.align		4
.L_53:
        /*0144*/ 	.byte	0x04, 0x12
        /*0146*/ 	.short	(.L_55 - .L_54)
	.align		4
.L_54:
        /*0148*/ 	.word	index@(_Z3DDZPdS_d)
        /*014c*/ 	.word	0x00000000


	//----- nvinfo : EIATTR_MIN_STACK_SIZE
	.align		4
.L_55:
        /*0150*/ 	.byte	0x04, 0x12
        /*0152*/ 	.short	(.L_57 - .L_56)
	.align		4
.L_56:
        /*0154*/ 	.word	index@(_Z3DDYPdS_d)
        /*0158*/ 	.word	0x00000000


	//----- nvinfo : EIATTR_MIN_STACK_SIZE
	.align		4
.L_57:
        /*015c*/ 	.byte	0x04, 0x12
        /*015e*/ 	.short	(.L_59 - .L_58)
	.align		4
.L_58:
        /*0160*/ 	.word	index@(_Z3DDXPdS_d)
        /*0164*/ 	.word	0x00000000


	//----- nvinfo : EIATTR_MIN_STACK_SIZE
	.align		4
.L_59:
        /*0168*/ 	.byte	0x04, 0x12
        /*016a*/ 	.short	(.L_61 - .L_60)
	.align		4
.L_60:
        /*016c*/ 	.word	index@(_Z2DZPdS_d)
        /*0170*/ 	.word	0x00000000


	//----- nvinfo : EIATTR_MIN_STACK_SIZE
	.align		4
.L_61:
        /*0174*/ 	.byte	0x04, 0x12
        /*0176*/ 	.short	(.L_63 - .L_62)
	.align		4
.L_62:
        /*0178*/ 	.word	index@(_Z2DYPdS_d)
        /*017c*/ 	.word	0x00000000


	//----- nvinfo : EIATTR_MIN_STACK_SIZE
	.align		4
.L_63:
        /*0180*/ 	.byte	0x04, 0x12
        /*0182*/ 	.short	(.L_65 - .L_64)
	.align		4
.L_64:
        /*0184*/ 	.word	index@(_Z2DXPdS_d)
        /*0188*/ 	.word	0x00000000
.L_65:


//--------------------- .nv.compat                --------------------------
	.section	.nv.compat,"",@"SHT_CUDA_COMPAT_INFO"
	.align	4
        /*0000*/ 	.byte	0x02, 0x09, 0x00, 0x00, 0x02, 0x02, 0x01, 0x00, 0x02, 0x05, 0x05, 0x00, 0x03, 0x07, 0x01, 0x01
        /*0010*/ 	.byte	0x02, 0x03, 0x00, 0x00, 0x02, 0x06, 0x01, 0x00, 0x04, 0x0b, 0x08, 0x00, 0x01, 0x00, 0x00, 0x00
        /*0020*/ 	.byte	0x00, 0x00, 0x00, 0x00


//--------------------- .nv.info._Z7COMPAREPdS_S_ --------------------------
	.section	.nv.info._Z7COMPAREPdS_S_,"",@"SHT_CUDA_INFO"
	.sectionflags	@""
	.align	4


	//----- nvinfo : EIATTR_CUDA_API_VERSION
	.align		4
        /*0000*/ 	.byte	0x04, 0x37
        /*0002*/ 	.short	(.L_67 - .L_66)
.L_66:
        /*0004*/ 	.word	0x00000082


	//----- nvinfo : EIATTR_KPARAM_INFO
	.align		4
.L_67:
        /*0008*/ 	.byte	0x04, 0x17
        /*000a*/ 	.short	(.L_69 - .L_68)
.L_68:
        /*000c*/ 	.word	0x00000000
        /*0010*/ 	.short	0x0002
        /*0012*/ 	.short	0x0010
        /*0014*/ 	.byte	0x00, 0xf5, 0x21, 0x00


	//----- nvinfo : EIATTR_KPARAM_INFO
	.align		4
.L_69:
        /*0018*/ 	.byte	0x04, 0x17
        /*001a*/ 	.short	(.L_71 - .L_70)
.L_70:
        /*001c*/ 	.word	0x00000000
        /*0020*/ 	.short	0x0001
        /*0022*/ 	.short	0x0008
        /*0024*/ 	.byte	0x00, 0xf5, 0x21, 0x00


	//----- nvinfo : EIATTR_KPARAM_INFO
	.align		4
.L_71:
        /*0028*/ 	.byte	0x04, 0x17
        /*002a*/ 	.short	(.L_73 - .L_72)
.L_72:
        /*002c*/ 	.word	0x00000000
        /*0030*/ 	.short	0x0000
        /*0032*/ 	.short	0x0000
        /*0034*/ 	.byte	0x00, 0xf5, 0x21, 0x00


	//----- nvinfo : EIATTR_SPARSE_MMA_MASK
	.align		4
.L_73:
        /*0038*/ 	.byte	0x03, 0x50
        /*003a*/ 	.short	0x0000


	//----- nvinfo : EIATTR_MAXREG_COUNT
	.align		4
        /*003c*/ 	.byte	0x03, 0x1b
        /*003e*/ 	.short	0x00ff


	//----- nvinfo : EIATTR_MERCURY_ISA_VERSION
	.align		4
        /*0040*/ 	.byte	0x03, 0x5f
        /*0042*/ 	.short	0x0101


	//----- nvinfo : EIATTR_VRC_CTA_INIT_COUNT
	.align		4
        /*0044*/ 	.byte	0x02, 0x4a
	.zero		1
	.zero		1


	//----- nvinfo : EIATTR_EXIT_INSTR_OFFSETS
	.align		4
        /*0048*/ 	.byte	0x04, 0x1c
        /*004a*/ 	.short	(.L_75 - .L_74)


	//   ....[0]....
.L_74:
        /*004c*/ 	.word	0x000002b0


	//   ....[1]....
        /*0050*/ 	.word	0x000002e0


	//----- nvinfo : EIATTR_CRS_STACK_SIZE
	.align		4
.L_75:
        /*0054*/ 	.byte	0x04, 0x1e
        /*0056*/ 	.short	(.L_77 - .L_76)
.L_76:
        /*0058*/ 	.word	0x00000000


	//----- nvinfo : EIATTR_CBANK_PARAM_SIZE
	.align		4
.L_77:
        /*005c*/ 	.byte	0x03, 0x19
        /*005e*/ 	.short	0x0018


	//----- nvinfo : EIATTR_PARAM_CBANK
	.align		4
        /*0060*/ 	.byte	0x04, 0x0a
        /*0062*/ 	.short	(.L_79 - .L_78)
	.align		4
.L_78:
        /*0064*/ 	.word	index@(.nv.constant0._Z7COMPAREPdS_S_)
        /*0068*/ 	.short	0x0380
        /*006a*/ 	.short	0x0018


	//----- nvinfo : EIATTR_SW_WAR
	.align		4
.L_79:
        /*006c*/ 	.byte	0x04, 0x36
        /*006e*/ 	.short	(.L_81 - .L_80)
.L_80:
        /*0070*/ 	.word	0x00000008
.L_81:


//--------------------- .nv.info._Z3ADDPdS_d      --------------------------
	.section	.nv.info._Z3ADDPdS_d,"",@"SHT_CUDA_INFO"
	.sectionflags	@""
	.align	4


	//----- nvinfo : EIATTR_CUDA_API_VERSION
	.align		4
        /*0000*/ 	.byte	0x04, 0x37
        /*0002*/ 	.short	(.L_83 - .L_82)
.L_82:
        /*0004*/ 	.word	0x00000082


	//----- nvinfo : EIATTR_KPARAM_INFO
	.align		4
.L_83:
        /*0008*/ 	.byte	0x04, 0x17
        /*000a*/ 	.short	(.L_85 - .L_84)
.L_84:
        /*000c*/ 	.word	0x00000000
        /*0010*/ 	.short	0x0002
        /*0012*/ 	.short	0x0010
        /*0014*/ 	.byte	0x00, 0xf0, 0x21, 0x00


	//----- nvinfo : EIATTR_KPARAM_INFO
	.align		4
.L_85:
        /*0018*/ 	.byte	0x04, 0x17
        /*001a*/ 	.short	(.L_87 - .L_86)
.L_86:
        /*001c*/ 	.word	0x00000000
        /*0020*/ 	.short	0x0001
        /*0022*/ 	.short	0x0008
        /*0024*/ 	.byte	0x00, 0xf5, 0x21, 0x00


	//----- nvinfo : EIATTR_KPARAM_INFO
	.align		4
.L_87:
        /*0028*/ 	.byte	0x04, 0x17
        /*002a*/ 	.short	(.L_89 - .L_88)
.L_88:
        /*002c*/ 	.word	0x00000000
        /*0030*/ 	.short	0x0000
        /*0032*/ 	.short	0x0000
        /*0034*/ 	.byte	0x00, 0xf5, 0x21, 0x00


	//----- nvinfo : EIATTR_SPARSE_MMA_MASK
	.align		4
.L_89:
        /*0038*/ 	.byte	0x03, 0x50
        /*003a*/ 	.short	0x0000


	//----- nvinfo : EIATTR_MAXREG_COUNT
	.align		4
        /*003c*/ 	.byte	0x03, 0x1b
        /*003e*/ 	.short	0x00ff


	//----- nvinfo : EIATTR_MERCURY_ISA_VERSION
	.align		4
        /*0040*/ 	.byte	0x03, 0x5f
        /*0042*/ 	.short	0x0101


	//----- nvinfo : EIATTR_VRC_CTA_INIT_COUNT
	.align		4
        /*0044*/ 	.byte	0x02, 0x4a
	.zero		1
	.zero		1


	//----- nvinfo : EIATTR_EXIT_INSTR_OFFSETS
	.align		4
        /*0048*/ 	.byte	0x04, 0x1c
        /*004a*/ 	.short	(.L_91 - .L_90)


	//   ....[0]....
.L_90:
        /*004c*/ 	.word	0x000001b0


	//----- nvinfo : EIATTR_CBANK_PARAM_SIZE
	.align		4
.L_91:
        /*0050*/ 	.byte	0x03, 0x19
        /*0052*/ 	.short	0x0018


	//----- nvinfo : EIATTR_PARAM_CBANK
	.align		4
        /*0054*/ 	.byte	0x04, 0x0a
        /*0056*/ 	.short	(.L_93 - .L_92)
	.align		4
.L_92:
        /*0058*/ 	.word	index@(.nv.constant0._Z3ADDPdS_d)
        /*005c*/ 	.short	0x0380
        /*005e*/ 	.short	0x0018


	//----- nvinfo : EIATTR_SW_WAR
	.align		4
.L_93:
        /*0060*/ 	.byte	0x04, 0x36
        /*0062*/ 	.short	(.L_95 - .L_94)
.L_94:
        /*0064*/ 	.word	0x00000008
.L_95:


//--------------------- .nv.info._Z6ASSIGNPdS_    --------------------------
	.section	.nv.info._Z6ASSIGNPdS_,"",@"SHT_CUDA_INFO"
	.sectionflags	@""
	.align	4


	//----- nvinfo : EIATTR_CUDA_API_VERSION
	.align		4
        /*0000*/ 	.byte	0x04, 0x37
        /*0002*/ 	.short	(.L_97 - .L_96)
.L_96:
        /*0004*/ 	.word	0x00000082


	//----- nvinfo : EIATTR_KPARAM_INFO
	.align		4
.L_97:
        /*0008*/ 	.byte	0x04, 0x17
        /*000a*/ 	.short	(.L_99 - .L_98)
.L_98:
        /*000c*/ 	.word	0x00000000
        /*0010*/ 	.short	0x0001
        /*0012*/ 	.short	0x0008
        /*0014*/ 	.byte	0x00, 0xf5, 0x21, 0x00


	//----- nvinfo : EIATTR_KPARAM_INFO
	.align		4
.L_99:
        /*0018*/ 	.byte	0x04, 0x17
        /*001a*/ 	.short	(.L_101 - .L_100)
.L_100:
        /*001c*/ 	.word	0x00000000
        /*0020*/ 	.short	0x0000
        /*0022*/ 	.short	0x0000
        /*0024*/ 	.byte	0x00, 0xf5, 0x21, 0x00


	//----- nvinfo : EIATTR_SPARSE_MMA_MASK
	.align		4
.L_101:
        /*0028*/ 	.byte	0x03, 0x50
        /*002a*/ 	.short	0x0000


	//----- nvinfo : EIATTR_MAXREG_COUNT
	.align		4
        /*002c*/ 	.byte	0x03, 0x1b
        /*002e*/ 	.short	0x00ff


	//----- nvinfo : EIATTR_MERCURY_ISA_VERSION
	.align		4
        /*0030*/ 	.byte	0x03, 0x5f
        /*0032*/ 	.short	0x0101


	//----- nvinfo : EIATTR_VRC_CTA_INIT_COUNT
	.align		4
        /*0034*/ 	.byte	0x02, 0x4a
	.zero		1
	.zero		1


	//----- nvinfo : EIATTR_EXIT_INSTR_OFFSETS
	.align		4
        /*0038*/ 	.byte	0x04, 0x1c
        /*003a*/ 	.short	(.L_103 - .L_102)


	//   ....[0]....
.L_102:
        /*003c*/ 	.word	0x000000e0


	//----- nvinfo : EIATTR_CBANK_PARAM_SIZE
	.align		4
.L_103:
        /*0040*/ 	.byte	0x03, 0x19
        /*0042*/ 	.short	0x0010


	//----- nvinfo : EIATTR_PARAM_CBANK
	.align		4
        /*0044*/ 	.byte	0x04, 0x0a
        /*0046*/ 	.short	(.L_105 - .L_104)
	.align		4
.L_104:
        /*0048*/ 	.word	index@(.nv.constant0._Z6ASSIGNPdS_)
        /*004c*/ 	.short	0x0380
        /*004e*/ 	.short	0x0010


	//----- nvinfo : EIATTR_SW_WAR
	.align		4
.L_105:
        /*0050*/ 	.byte	0x04, 0x36
        /*0052*/ 	.short	(.L_107 - .L_106)
.L_106:
        /*0054*/ 	.word	0x00000008
.L_107:


//--------------------- .nv.info._Z3DDZPdS_d      --------------------------
	.section	.nv.info._Z3DDZPdS_d,"",@"SHT_CUDA_INFO"
	.sectionflags	@""
	.align	4


	//----- nvinfo : EIATTR_CUDA_API_VERSION
	.align		4
        /*0000*/ 	.byte	0x04, 0x37
        /*0002*/ 	.short	(.L_109 - .L_108)
.L_108:
        /*0004*/ 	.word	0x00000082


	//----- nvinfo : EIATTR_KPARAM_INFO
	.align		4
.L_109:
        /*0008*/ 	.byte	0x04, 0x17
        /*000a*/ 	.short	(.L_111 - .L_110)
.L_110:
        /*000c*/ 	.word	0x00000000
        /*0010*/ 	.short	0x0002
        /*0012*/ 	.short	0x0010
        /*0014*/ 	.byte	0x00, 0xf0, 0x21, 0x00


	//----- nvinfo : EIATTR_KPARAM_INFO
	.align		4
.L_111:
        /*0018*/ 	.byte	0x04, 0x17
        /*001a*/ 	.short	(.L_113 - .L_112)
.L_112:
        /*001c*/ 	.word	0x00000000
        /*0020*/ 	.short	0x0001
        /*0022*/ 	.short	0x0008
        /*0024*/ 	.byte	0x00, 0xf5, 0x21, 0x00


	//----- nvinfo : EIATTR_KPARAM_INFO
	.align		4
.L_113:
        /*0028*/ 	.byte	0x04, 0x17
        /*002a*/ 	.short	(.L_115 - .L_114)
.L_114:
        /*002c*/ 	.word	0x00000000
        /*0030*/ 	.short	0x0000
        /*0032*/ 	.short	0x0000
        /*0034*/ 	.byte	0x00, 0xf5, 0x21, 0x00


	//----- nvinfo : EIATTR_SPARSE_MMA_MASK
	.align		4
.L_115:
        /*0038*/ 	.byte	0x03, 0x50
        /*003a*/ 	.short	0x0000


	//----- nvinfo : EIATTR_MAXREG_COUNT
	.align		4
        /*003c*/ 	.byte	0x03, 0x1b
        /*003e*/ 	.short	0x00ff


	//----- nvinfo : EIATTR_MERCURY_ISA_VERSION
	.align		4
        /*0040*/ 	.byte	0x03, 0x5f
        /*0042*/ 	.short	0x0101


	//----- nvinfo : EIATTR_VRC_CTA_INIT_COUNT
	.align		4
        /*0044*/ 	.byte	0x02, 0x4a
	.zero		1
	.zero		1


	//----- nvinfo : EIATTR_EXIT_INSTR_OFFSETS
	.align		4
        /*0048*/ 	.byte	0x04, 0x1c
        /*004a*/ 	.short	(.L_117 - .L_116)


	//   ....[0]....
.L_116:
        /*004c*/ 	.word	0x00000660


	//----- nvinfo : EIATTR_CRS_STACK_SIZE
	.align		4
.L_117:
        /*0050*/ 	.byte	0x04, 0x1e
        /*0052*/ 	.short	(.L_119 - .L_118)
.L_118:
        /*0054*/ 	.word	0x00000000


	//----- nvinfo : EIATTR_CBANK_PARAM_SIZE
	.align		4
.L_119:
        /*0058*/ 	.byte	0x03, 0x19
        /*005a*/ 	.short	0x0018


	//----- nvinfo : EIATTR_PARAM_CBANK
	.align		4
        /*005c*/ 	.byte	0x04, 0x0a
        /*005e*/ 	.short	(.L_121 - .L_120)
	.align		4
.L_120:
        /*0060*/ 	.word	index@(.nv.constant0._Z3DDZPdS_d)
        /*0064*/ 	.short	0x0380
        /*0066*/ 	.short	0x0018


	//----- nvinfo : EIATTR_SW_WAR
	.align		4
.L_121:
        /*0068*/ 	.byte	0x04, 0x36
        /*006a*/ 	.short	(.L_123 - .L_122)
.L_122:
        /*006c*/ 	.word	0x00000008
.L_123:


//--------------------- .nv.info._Z3DDYPdS_d      --------------------------
	.section	.nv.info._Z3DDYPdS_d,"",@"SHT_CUDA_INFO"
	.sectionflags	@""
	.align	4


	//----- nvinfo : EIATTR_CUDA_API_VERSION
	.align		4
        /*0000*/ 	.byte	0x04, 0x37
        /*0002*/ 	.short	(.L_125 - .L_124)
.L_124:
        /*0004*/ 	.word	0x00000082


	//----- nvinfo : EIATTR_KPARAM_INFO
	.align		4
.L_125:
        /*0008*/ 	.byte	0x04, 0x17
        /*000a*/ 	.short	(.L_127 - .L_126)
.L_126:
        /*000c*/ 	.word	0x00000000
        /*0010*/ 	.short	0x0002
        /*0012*/ 	.short	0x0010
        /*0014*/ 	.byte	0x00, 0xf0, 0x21, 0x00


	//----- nvinfo : EIATTR_KPARAM_INFO
	.align		4
.L_127:
        /*0018*/ 	.byte	0x04, 0x17
        /*001a*/ 	.short	(.L_129 - .L_128)
.L_128:
        /*001c*/ 	.word	0x00000000
        /*0020*/ 	.short	0x0001
        /*0022*/ 	.short	0x0008
        /*0024*/ 	.byte	0x00, 0xf5, 0x21, 0x00


	//----- nvinfo : EIATTR_KPARAM_INFO
	.align		4
.L_129:
        /*0028*/ 	.byte	0x04, 0x17
        /*002a*/ 	.short	(.L_131 - .L_130)
.L_130:
        /*002c*/ 	.word	0x00000000
        /*0030*/ 	.short	0x0000
        /*0032*/ 	.short	0x0000
        /*0034*/ 	.byte	0x00, 0xf5, 0x21, 0x00


	//----- nvinfo : EIATTR_SPARSE_MMA_MASK
	.align		4
.L_131:
        /*0038*/ 	.byte	0x03, 0x50
        /*003a*/ 	.short	0x0000


	//----- nvinfo : EIATTR_MAXREG_COUNT
	.align		4
        /*003c*/ 	.byte	0x03, 0x1b
        /*003e*/ 	.short	0x00ff


	//----- nvinfo : EIATTR_MERCURY_ISA_VERSION
	.align		4
        /*0040*/ 	.byte	0x03, 0x5f
        /*0042*/ 	.short	0x0101


	//----- nvinfo : EIATTR_VRC_CTA_INIT_COUNT
	.align		4
        /*0044*/ 	.byte	0x02, 0x4a
	.zero		1
	.zero		1


	//----- nvinfo : EIATTR_EXIT_INSTR_OFFSETS
	.align		4
        /*0048*/ 	.byte	0x04, 0x1c
        /*004a*/ 	.short	(.L_133 - .L_132)


	//   ....[0]....
.L_132:
        /*004c*/ 	.word	0x00000470


	//----- nvinfo : EIATTR_CRS_STACK_SIZE
	.align		4
.L_133:
        /*0050*/ 	.byte	0x04, 0x1e
        /*0052*/ 	.short	(.L_135 - .L_134)
.L_134:
        /*0054*/ 	.word	0x00000000


	//----- nvinfo : EIATTR_CBANK_PARAM_SIZE
	.align		4
.L_135:
        /*0058*/ 	.byte	0x03, 0x19
        /*005a*/ 	.short	0x0018


	//----- nvinfo : EIATTR_PARAM_CBANK
	.align		4
        /*005c*/ 	.byte	0x04, 0x0a
        /*005e*/ 	.short	(.L_137 - .L_136)
	.align		4
.L_136:
        /*0060*/ 	.word	index@(.nv.constant0._Z3DDYPdS_d)
        /*0064*/ 	.short	0x0380
        /*0066*/ 	.short	0x0018


	//----- nvinfo : EIATTR_SW_WAR
	.align		4
.L_137:
        /*0068*/ 	.byte	0x04, 0x36
        /*006a*/ 	.short	(.L_139 - .L_138)
.L_138:
        /*006c*/ 	.word	0x00000008
.L_139:


//--------------------- .nv.info._Z3DDXPdS_d      --------------------------
	.section	.nv.info._Z3DDXPdS_d,"",@"SHT_CUDA_INFO"
	.sectionflags	@""
	.align	4


	//----- nvinfo : EIATTR_CUDA_API_VERSION
	.align		4
        /*0000*/ 	.byte	0x04, 0x37
        /*0002*/ 	.short	(.L_141 - .L_140)
.L_140:
        /*0004*/ 	.word	0x00000082


	//----- nvinfo : EIATTR_KPARAM_INFO
	.align		4
.L_141:
        /*0008*/ 	.byte	0x04, 0x17
        /*000a*/ 	.short	(.L_143 - .L_142)
.L_142:
        /*000c*/ 	.word	0x00000000
        /*0010*/ 	.short	0x0002
        /*0012*/ 	.short	0x0010
        /*0014*/ 	.byte	0x00, 0xf0, 0x21, 0x00


	//----- nvinfo : EIATTR_KPARAM_INFO
	.align		4
.L_143:
        /*0018*/ 	.byte	0x04, 0x17
        /*001a*/ 	.short	(.L_145 - .L_144)
.L_144:
        /*001c*/ 	.word	0x00000000
        /*0020*/ 	.short	0x0001
        /*0022*/ 	.short	0x0008
        /*0024*/ 	.byte	0x00, 0xf5, 0x21, 0x00


	//----- nvinfo : EIATTR_KPARAM_INFO
	.align		4
.L_145:
        /*0028*/ 	.byte	0x04, 0x17
        /*002a*/ 	.short	(.L_147 - .L_146)
.L_146:
        /*002c*/ 	.word	0x00000000
        /*0030*/ 	.short	0x0000
        /*0032*/ 	.short	0x0000
        /*0034*/ 	.byte	0x00, 0xf5, 0x21, 0x00


	//----- nvinfo : EIATTR_SPARSE_MMA_MASK
	.align		4
.L_147:
        /*0038*/ 	.byte	0x03, 0x50
        /*003a*/ 	.short	0x0000


	//----- nvinfo : EIATTR_MAXREG_COUNT
	.align		4
        /*003c*/ 	.byte	0x03, 0x1b
        /*003e*/ 	.short	0x00ff


	//----- nvinfo : EIATTR_MERCURY_ISA_VERSION
	.align		4
        /*0040*/ 	.byte	0x03, 0x5f
        /*0042*/ 	.short	0x0101


	//----- nvinfo : EIATTR_VRC_CTA_INIT_COUNT
	.align		4
        /*0044*/ 	.byte	0x02, 0x4a
	.zero		1
	.zero		1


	//----- nvinfo : EIATTR_EXIT_INSTR_OFFSETS
	.align		4
        /*0048*/ 	.byte	0x04, 0x1c
        /*004a*/ 	.short	(.L_149 - .L_148)


	//   ....[0]....
.L_148:
        /*004c*/ 	.word	0x00000250


	//----- nvinfo : EIATTR_CRS_STACK_SIZE
	.align		4
.L_149:
        /*0050*/ 	.byte	0x04, 0x1e
        /*0052*/ 	.short	(.L_151 - .L_150)
.L_150:
        /*0054*/ 	.word	0x00000000


	//----- nvinfo : EIATTR_CBANK_PARAM_SIZE
	.align		4
.L_151:
        /*0058*/ 	.byte	0x03, 0x19
        /*005a*/ 	.short	0x0018


	//----- nvinfo : EIATTR_PARAM_CBANK
	.align		4
        /*005c*/ 	.byte	0x04, 0x0a
        /*005e*/ 	.short	(.L_153 - .L_152)
	.align		4
.L_152:
        /*0060*/ 	.word	index@(.nv.constant0._Z3DDXPdS_d)
        /*0064*/ 	.short	0x0380
        /*0066*/ 	.short	0x0018


	//----- nvinfo : EIATTR_SW_WAR
	.align		4
.L_153:
        /*0068*/ 	.byte	0x04, 0x36
        /*006a*/ 	.short	(.L_155 - .L_154)
.L_154:
        /*006c*/ 	.word	0x00000008
.L_155:


//--------------------- .nv.info._Z2DZPdS_d       --------------------------
	.section	.nv.info._Z2DZPdS_d,"",@"SHT_CUDA_INFO"
	.sectionflags	@""
	.align	4


	//----- nvinfo : EIATTR_CUDA_API_VERSION
	.align		4
        /*0000*/ 	.byte	0x04, 0x37
        /*0002*/ 	.short	(.L_157 - .L_156)
.L_156:
        /*0004*/ 	.word	0x00000082


	//----- nvinfo : EIATTR_KPARAM_INFO
	.align		4
.L_157:
        /*0008*/ 	.byte	0x04, 0x17
        /*000a*/ 	.short	(.L_159 - .L_158)
.L_158:
        /*000c*/ 	.word	0x00000000
        /*0010*/ 	.short	0x0002
        /*0012*/ 	.short	0x0010
        /*0014*/ 	.byte	0x00, 0xf0, 0x21, 0x00


	//----- nvinfo : EIATTR_KPARAM_INFO
	.align		4
.L_159:
        /*0018*/ 	.byte	0x04, 0x17
        /*001a*/ 	.short	(.L_161 - .L_160)
.L_160:
        /*001c*/ 	.word	0x00000000
        /*0020*/ 	.short	0x0001
        /*0022*/ 	.short	0x0008
        /*0024*/ 	.byte	0x00, 0xf5, 0x21, 0x00


	//----- nvinfo : EIATTR_KPARAM_INFO
	.align		4
.L_161:
        /*0028*/ 	.byte	0x04, 0x17
        /*002a*/ 	.short	(.L_163 - .L_162)
.L_162:
        /*002c*/ 	.word	0x00000000
        /*0030*/ 	.short	0x0000
        /*0032*/ 	.short	0x0000
        /*0034*/ 	.byte	0x00, 0xf5, 0x21, 0x00


	//----- nvinfo : EIATTR_SPARSE_MMA_MASK
	.align		4
.L_163:
        /*0038*/ 	.byte	0x03, 0x50
        /*003a*/ 	.short	0x0000


	//----- nvinfo : EIATTR_MAXREG_COUNT
	.align		4
        /*003c*/ 	.byte	0x03, 0x1b
        /*003e*/ 	.short	0x00ff


	//----- nvinfo : EIATTR_MERCURY_ISA_VERSION
	.align		4
        /*0040*/ 	.byte	0x03, 0x5f
        /*0042*/ 	.short	0x0101


	//----- nvinfo : EIATTR_VRC_CTA_INIT_COUNT
	.align		4
        /*0044*/ 	.byte	0x02, 0x4a
	.zero		1
	.zero		1


	//----- nvinfo : EIATTR_EXIT_INSTR_OFFSETS
	.align		4
        /*0048*/ 	.byte	0x04, 0x1c
        /*004a*/ 	.short	(.L_165 - .L_164)


	//   ....[0]....
.L_164:
        /*004c*/ 	.word	0x000005f0


	//----- nvinfo : EIATTR_CRS_STACK_SIZE
	.align		4
.L_165:
        /*0050*/ 	.byte	0x04, 0x1e
        /*0052*/ 	.short	(.L_167 - .L_166)
.L_166:
        /*0054*/ 	.word	0x00000000


	//----- nvinfo : EIATTR_CBANK_PARAM_SIZE
	.align		4
.L_167:
        /*0058*/ 	.byte	0x03, 0x19
        /*005a*/ 	.short	0x0018


	//----- nvinfo : EIATTR_PARAM_CBANK
	.align		4
        /*005c*/ 	.byte	0x04, 0x0a
        /*005e*/ 	.short	(.L_169 - .L_168)
	.align		4
.L_168:
        /*0060*/ 	.word	index@(.nv.constant0._Z2DZPdS_d)
        /*0064*/ 	.short	0x0380
        /*0066*/ 	.short	0x0018


	//----- nvinfo : EIATTR_SW_WAR
	.align		4
.L_169:
        /*0068*/ 	.byte	0x04, 0x36
        /*006a*/ 	.short	(.L_171 - .L_170)
.L_170:
        /*006c*/ 	.word	0x00000008
.L_171:


//--------------------- .nv.info._Z2DYPdS_d       --------------------------
	.section	.nv.info._Z2DYPdS_d,"",@"SHT_CUDA_INFO"
	.sectionflags	@""
	.align	4


	//----- nvinfo : EIATTR_CUDA_API_VERSION
	.align		4
        /*0000*/ 	.byte	0x04, 0x37
        /*0002*/ 	.short	(.L_173 - .L_172)
.L_172:
        /*0004*/ 	.word	0x00000082


	//----- nvinfo : EIATTR_KPARAM_INFO
	.align		4
.L_173:
        /*0008*/ 	.byte	0x04, 0x17
        /*000a*/ 	.short	(.L_175 - .L_174)
.L_174:
        /*000c*/ 	.word	0x00000000
        /*0010*/ 	.short	0x0002
        /*0012*/ 	.short	0x0010
        /*0014*/ 	.byte	0x00, 0xf0, 0x21, 0x00


	//----- nvinfo : EIATTR_KPARAM_INFO
	.align		4
.L_175:
        /*0018*/ 	.byte	0x04, 0x17
        /*001a*/ 	.short	(.L_177 - .L_176)
.L_176:
        /*001c*/ 	.word	0x00000000
        /*0020*/ 	.short	0x0001
        /*0022*/ 	.short	0x0008
        /*0024*/ 	.byte	0x00, 0xf5, 0x21, 0x00


	//----- nvinfo : EIATTR_KPARAM_INFO
	.align		4
.L_177:
        /*0028*/ 	.byte	0x04, 0x17
        /*002a*/ 	.short	(.L_179 - .L_178)
.L_178:
        /*002c*/ 	.word	0x00000000
        /*0030*/ 	.short	0x0000
        /*0032*/ 	.short	0x0000
        /*0034*/ 	.byte	0x00, 0xf5, 0x21, 0x00


	//----- nvinfo : EIATTR_SPARSE_MMA_MASK
	.align		4
.L_179:
        /*0038*/ 	.byte	0x03, 0x50
        /*003a*/ 	.short	0x0000


	//----- nvinfo : EIATTR_MAXREG_COUNT
	.align		4
        /*003c*/ 	.byte	0x03, 0x1b
        /*003e*/ 	.short	0x00ff


	//----- nvinfo : EIATTR_MERCURY_ISA_VERSION
	.align		4
        /*0040*/ 	.byte	0x03, 0x5f
        /*0042*/ 	.short	0x0101


	//----- nvinfo : EIATTR_VRC_CTA_INIT_COUNT
	.align		4
        /*0044*/ 	.byte	0x02, 0x4a
	.zero		1
	.zero		1


	//----- nvinfo : EIATTR_EXIT_INSTR_OFFSETS
	.align		4
        /*0048*/ 	.byte	0x04, 0x1c
        /*004a*/ 	.short	(.L_181 - .L_180)


	//   ....[0]....
.L_180:
        /*004c*/ 	.word	0x00000430


	//----- nvinfo : EIATTR_CRS_STACK_SIZE
	.align		4
.L_181:
        /*0050*/ 	.byte	0x04, 0x1e
        /*0052*/ 	.short	(.L_183 - .L_182)
.L_182:
        /*0054*/ 	.word	0x00000000


	//----- nvinfo : EIATTR_CBANK_PARAM_SIZE
	.align		4
.L_183:
        /*0058*/ 	.byte	0x03, 0x19
        /*005a*/ 	.short	0x0018


	//----- nvinfo : EIATTR_PARAM_CBANK
	.align		4
        /*005c*/ 	.byte	0x04, 0x0a
        /*005e*/ 	.short	(.L_185 - .L_184)
	.align		4
.L_184:
        /*0060*/ 	.word	index@(.nv.constant0._Z2DYPdS_d)
        /*0064*/ 	.short	0x0380
        /*0066*/ 	.short	0x0018


	//----- nvinfo : EIATTR_SW_WAR
	.align		4
.L_185:
        /*0068*/ 	.byte	0x04, 0x36
        /*006a*/ 	.short	(.L_187 - .L_186)
.L_186:
        /*006c*/ 	.word	0x00000008
.L_187:


//--------------------- .nv.info._Z2DXPdS_d       --------------------------
	.section	.nv.info._Z2DXPdS_d,"",@"SHT_CUDA_INFO"
	.sectionflags	@""
	.align	4


	//----- nvinfo : EIATTR_CUDA_API_VERSION
	.align		4
        /*0000*/ 	.byte	0x04, 0x37
        /*0002*/ 	.short	(.L_189 - .L_188)
.L_188:
        /*0004*/ 	.word	0x00000082


	//----- nvinfo : EIATTR_KPARAM_INFO
	.align		4
.L_189:
        /*0008*/ 	.byte	0x04, 0x17
        /*000a*/ 	.short	(.L_191 - .L_190)
.L_190:
        /*000c*/ 	.word	0x00000000
        /*0010*/ 	.short	0x0002
        /*0012*/ 	.short	0x0010
        /*0014*/ 	.byte	0x00, 0xf0, 0x21, 0x00


	//----- nvinfo : EIATTR_KPARAM_INFO
	.align		4
.L_191:
        /*0018*/ 	.byte	0x04, 0x17
        /*001a*/ 	.short	(.L_193 - .L_192)
.L_192:
        /*001c*/ 	.word	0x00000000
        /*0020*/ 	.short	0x0001
        /*0022*/ 	.short	0x0008
        /*0024*/ 	.byte	0x00, 0xf5, 0x21, 0x00


	//----- nvinfo : EIATTR_KPARAM_INFO
	.align		4
.L_193:
        /*0028*/ 	.byte	0x04, 0x17
        /*002a*/ 	.short	(.L_195 - .L_194)
.L_194:
        /*002c*/ 	.word	0x00000000
        /*0030*/ 	.short	0x0000
        /*0032*/ 	.short	0x0000
        /*0034*/ 	.byte	0x00, 0xf5, 0x21, 0x00


	//----- nvinfo : EIATTR_SPARSE_MMA_MASK
	.align		4
.L_195:
        /*0038*/ 	.byte	0x03, 0x50
        /*003a*/ 	.short	0x0000


	//----- nvinfo : EIATTR_MAXREG_COUNT
	.align		4
        /*003c*/ 	.byte	0x03, 0x1b
        /*003e*/ 	.short	0x00ff


	//----- nvinfo : EIATTR_MERCURY_ISA_VERSION
	.align		4
        /*0040*/ 	.byte	0x03, 0x5f
        /*0042*/ 	.short	0x0101


	//----- nvinfo : EIATTR_VRC_CTA_INIT_COUNT
	.align		4
        /*0044*/ 	.byte	0x02, 0x4a
	.zero		1
	.zero		1


	//----- nvinfo : EIATTR_EXIT_INSTR_OFFSETS
	.align		4
        /*0048*/ 	.byte	0x04, 0x1c
        /*004a*/ 	.short	(.L_197 - .L_196)


	//   ....[0]....
.L_196:
        /*004c*/ 	.word	0x00000440


	//----- nvinfo : EIATTR_CRS_STACK_SIZE
	.align		4
.L_197:
        /*0050*/ 	.byte	0x04, 0x1e
        /*0052*/ 	.short	(.L_199 - .L_198)
.L_198:
        /*0054*/ 	.word	0x00000000


	//----- nvinfo : EIATTR_CBANK_PARAM_SIZE
	.align		4
.L_199:
        /*0058*/ 	.byte	0x03, 0x19
        /*005a*/ 	.short	0x0018


	//----- nvinfo : EIATTR_PARAM_CBANK
	.align		4
        /*005c*/ 	.byte	0x04, 0x0a
        /*005e*/ 	.short	(.L_201 - .L_200)
	.align		4
.L_200:
        /*0060*/ 	.word	index@(.nv.constant0._Z2DXPdS_d)
        /*0064*/ 	.short	0x0380
        /*0066*/ 	.short	0x0018


	//----- nvinfo : EIATTR_SW_WAR
	.align		4
.L_201:
        /*0068*/ 	.byte	0x04, 0x36
        /*006a*/ 	.short	(.L_203 - .L_202)
.L_202:
        /*006c*/ 	.word	0x00000008
.L_203:


//--------------------- .nv.callgraph             --------------------------
	.section	.nv.callgraph,"",@"SHT_CUDA_CALLGRAPH"
	.align	4
	.sectionentsize	8
	.align		4
        /*0000*/ 	.word	0x00000000
	.align		4
        /*0004*/ 	.word	0xffffffff
	.align		4
        /*0008*/ 	.word	0x00000000
	.align		4
        /*000c*/ 	.word	0xfffffffe
	.align		4
        /*0010*/ 	.word	0x00000000
	.align		4
        /*0014*/ 	.word	0xfffffffd
	.align		4
        /*0018*/ 	.word	0x00000000
	.align		4
        /*001c*/ 	.word	0xfffffffc


//--------------------- .text._Z7COMPAREPdS_S_    --------------------------
	.section	.text._Z7COMPAREPdS_S_,"ax",@progbits
	.align	128
        .global         _Z7COMPAREPdS_S_
        .type           _Z7COMPAREPdS_S_,@function
        .size           _Z7COMPAREPdS_S_,(.L_x_77 - _Z7COMPAREPdS_S_)
        .other          _Z7COMPAREPdS_S_,@"STO_CUDA_ENTRY STV_DEFAULT"
_Z7COMPAREPdS_S_:
.text._Z7COMPAREPdS_S_:
[----:B------:R-:W-:Y:S01]  /*0000*/  LDC R1, c[0x0][0x37c] ;  /* 0x0000df00ff017b82 */ /* 0x000fe20000000800 */
[----:B------:R-:W0:Y:S07]  /*0010*/  S2R R0, SR_TID.X ;  /* 0x0000000000007919 */ /* 0x000e2e0000002100 */
[----:B------:R-:W1:Y:S01]  /*0020*/  LDC.64 R4, c[0x0][0x380] ;  /* 0x0000e000ff047b82 */ /* 0x000e620000000a00 */
[----:B------:R-:W2:Y:S01]  /*0030*/  LDCU.64 UR4, c[0x0][0x358] ;  /* 0x00006b00ff0477ac */ /* 0x000ea20008000a00 */
[----:B------:R-:W0:Y:S06]  /*0040*/  S2R R9, SR_CTAID.X ;  /* 0x0000000000097919 */ /* 0x000e2c0000002500 */
[----:B------:R-:W3:Y:S08]  /*0050*/  LDC.64 R6, c[0x0][0x388] ;  /* 0x0000e200ff067b82 */ /* 0x000ef00000000a00 */
[----:B------:R-:W2:Y:S01]  /*0060*/  LDC.64 R2, c[0x0][0x390] ;  /* 0x0000e400ff027b82 */ /* 0x000ea20000000a00 */
[----:B0-----:R-:W-:-:S04]  /*0070*/  LEA R9, R9, R0, 0x2 ;  /* 0x0000000009097211 */ /* 0x001fc800078e10ff */
[----:B------:R-:W-:Y:S01]  /*0080*/  SHF.L.U32 R9, R9, 0x2, RZ ;  /* 0x0000000209097819 */ /* 0x000fe200000006ff */
[----:B--2---:R-:W2:Y:S04]  /*0090*/  LDG.E.64 R14, desc[UR4][R2.64] ;  /* 0x00000004020e7981 */ /* 0x004ea8000c1e1b00 */
[----:B-1----:R-:W-:-:S04]  /*00a0*/  IMAD.WIDE R4, R9, 0x8, R4 ;  /* 0x0000000809047825 */ /* 0x002fc800078e0204 */
[----:B---3--:R-:W-:Y:S01]  /*00b0*/  IMAD.WIDE R6, R9, 0x8, R6 ;  /* 0x0000000809067825 */ /* 0x008fe200078e0206 */
[----:B------:R-:W3:Y:S04]  /*00c0*/  LDG.E.64 R10, desc[UR4][R4.64] ;  /* 0x00000004040a7981 */ /* 0x000ee8000c1e1b00 */
[----:B------:R-:W3:Y:S01]  /*00d0*/  LDG.E.64 R12, desc[UR4][R6.64] ;  /* 0x00000004060c7981 */ /* 0x000ee2000c1e1b00 */
[----:B------:R-:W-:Y:S01]  /*00e0*/  BSSY.RECONVERGENT B0, `(.L_x_0) ;  /* 0x0000008000007945 */ /* 0x000fe20003800200 */
[----:B---3--:R-:W-:-:S08]  /*00f0*/  DADD R8, R10, -R12 ;  /* 0x000000000a087229 */ /* 0x008fd0000000080c */
[----:B--2---:R-:W-:-:S14]  /*0100*/  DSETP.GE.AND P0, PT, |R8|, R14, PT ;  /* 0x0000000e0800722a */ /* 0x004fdc0003f06200 */
[----:B------:R-:W-:Y:S05]  /*0110*/  @!P0 BRA `(.L_x_1) ;  /* 0x0000000000108947 */ /* 0x000fea0003800000 */
[----:B------:R-:W-:-:S07]  /*0120*/  DADD R14, -RZ, |R8| ;  /* 0x00000000ff0e7229 */ /* 0x000fce0000000508 */
[----:B------:R0:W-:Y:S04]  /*0130*/  STG.E.64 desc[UR4][R2.64], R14 ;  /* 0x0000000e02007986 */ /* 0x0001e8000c101b04 */
[----:B------:R0:W5:Y:S04]  /*0140*/  LDG.E.64 R10, desc[UR4][R4.64] ;  /* 0x00000004040a7981 */ /* 0x000168000c1e1b00 */
[----:B------:R0:W5:Y:S02]  /*0150*/  LDG.E.64 R12, desc[UR4][R6.64] ;  /* 0x00000004060c7981 */ /* 0x000164000c1e1b00 */
.L_x_1:
[----:B------:R-:W-:Y:S05]  /*0160*/  BSYNC.RECONVERGENT B0 ;  /* 0x0000000000007941 */ /* 0x000fea0003800200 */
.L_x_0:
[----:B-----5:R-:W-:Y:S01]  /*0170*/  DADD R8, R10, -R12 ;  /* 0x000000000a087229 */ /* 0x020fe2000000080c */
[----:B------:R-:W-:Y:S07]  /*0180*/  BSSY.RECONVERGENT B0, `(.L_x_2) ;  /* 0x0000007000007945 */ /* 0x000fee0003800200 */
[----:B------:R-:W-:-:S14]  /*0190*/  DSETP.GE.AND P0, PT, |R8|, R14, PT ;  /* 0x0000000e0800722a */ /* 0x000fdc0003f06200 */
[----:B------:R-:W-:Y:S05]  /*01a0*/  @!P0 BRA `(.L_x_3) ;  /* 0x0000000000108947 */ /* 0x000fea0003800000 */
[----:B0-----:R-:W-:-:S07]  /*01b0*/  DADD R14, -RZ, |R8| ;  /* 0x00000000ff0e7229 */ /* 0x001fce0000000508 */
[----:B------:R1:W-:Y:S04]  /*01c0*/  STG.E.64 desc[UR4][R2.64], R14 ;  /* 0x0000000e02007986 */ /* 0x0003e8000c101b04 */
[----:B------:R1:W5:Y:S04]  /*01d0*/  LDG.E.64 R10, desc[UR4][R4.64] ;  /* 0x00000004040a7981 */ /* 0x000368000c1e1b00 */
[----:B------:R1:W5:Y:S02]  /*01e0*/  LDG.E.64 R12, desc[UR4][R6.64] ;  /* 0x00000004060c7981 */ /* 0x000364000c1e1b00 */
.L_x_3:
[----:B------:R-:W-:Y:S05]  /*01f0*/  BSYNC.RECONVERGENT B0 ;  /* 0x0000000000007941 */ /* 0x000fea0003800200 */
.L_x_2:
[----:B-----5:R-:W-:Y:S01]  /*0200*/  DADD R8, R10, -R12 ;  /* 0x000000000a087229 */ /* 0x020fe2000000080c */
[----:B------:R-:W-:Y:S07]  /*0210*/  BSSY.RECONVERGENT B0, `(.L_x_4) ;  /* 0x0000007000007945 */ /* 0x000fee0003800200 */
[----:B------:R-:W-:-:S14]  /*0220*/  DSETP.GE.AND P0, PT, |R8|, R14, PT ;  /* 0x0000000e0800722a */ /* 0x000fdc0003f06200 */
[----:B------:R-:W-:Y:S05]  /*0230*/  @!P0 BRA `(.L_x_5) ;  /* 0x0000000000108947 */ /* 0x000fea0003800000 */
[----:B01----:R-:W-:-:S07]  /*0240*/  DADD R14, -RZ, |R8| ;  /* 0x00000000ff0e7229 */ /* 0x003fce0000000508 */
[----:B------:R2:W-:Y:S04]  /*0250*/  STG.E.64 desc[UR4][R2.64], R14 ;  /* 0x0000000e02007986 */ /* 0x0005e8000c101b04 */
[----:B------:R2:W5:Y:S04]  /*0260*/  LDG.E.64 R10, desc[UR4][R4.64] ;  /* 0x00000004040a7981 */ /* 0x000568000c1e1b00 */
[----:B------:R2:W5:Y:S02]  /*0270*/  LDG.E.64 R12, desc[UR4][R6.64] ;  /* 0x00000004060c7981 */ /* 0x000564000c1e1b00 */
.L_x_5:
[----:B------:R-:W-:Y:S05]  /*0280*/  BSYNC.RECONVERGENT B0 ;  /* 0x0000000000007941 */ /* 0x000fea0003800200 */
.L_x_4:
[----:B012--5:R-:W-:-:S08]  /*0290*/  DADD R4, -R12, R10 ;  /* 0x000000000c047229 */ /* 0x027fd0000000010a */
[----:B------:R-:W-:-:S14]  /*02a0*/  DSETP.GE.AND P0, PT, |R4|, R14, PT ;  /* 0x0000000e0400722a */ /* 0x000fdc0003f06200 */
[----:B------:R-:W-:Y:S05]  /*02b0*/  @!P0 EXIT ;  /* 0x000000000000894d */ /* 0x000fea0003800000 */
[----:B------:R-:W-:-:S07]  /*02c0*/  DADD R4, -RZ, |R4| ;  /* 0x00000000ff047229 */ /* 0x000fce0000000504 */
[----:B------:R-:W-:Y:S01]  /*02d0*/  STG.E.64 desc[UR4][R2.64], R4 ;  /* 0x0000000402007986 */ /* 0x000fe2000c101b04 */
[----:B------:R-:W-:Y:S05]  /*02e0*/  EXIT ;  /* 0x000000000000794d */ /* 0x000fea0003800000 */
.L_x_6:
[----:B------:R-:W-:-:S00]  /*02f0*/  BRA `(.L_x_6) ;  /* 0xfffffffc00fc7947 */ /* 0x000fc0000383ffff */
[----:B------:R-:W-:-:S00]  /*0300*/  NOP ;  /* 0x0000000000007918 */ /* 0x000fc00000000000 */
[----:B------:R-:W-:-:S00]  /*0310*/  NOP ;  /* 0x0000000000007918 */ /* 0x000fc00000000000 */
[----:B------:R-:W-:-:S00]  /*0320*/  NOP ;  /* 0x0000000000007918 */ /* 0x000fc00000000000 */
[----:B------:R-:W-:-:S00]  /*0330*/  NOP ;  /* 0x0000000000007918 */ /* 0x000fc00000000000 */
[----:B------:R-:W-:-:S00]  /*0340*/  NOP ;  /* 0x0000000000007918 */ /* 0x000fc00000000000 */
[----:B------:R-:W-:-:S00]  /*0350*/  NOP ;  /* 0x0000000000007918 */ /* 0x000fc00000000000 */
[----:B------:R-:W-:-:S00]  /*0360*/  NOP ;  /* 0x0000000000007918 */ /* 0x000fc00000000000 */
[----:B------:R-:W-:-:S00]  /*0370*/  NOP ;  /* 0x0000000000007918 */ /* 0x000fc00000000000 */
.L_x_77:


//--------------------- .text._Z3ADDPdS_d         --------------------------
	.section	.text._Z3ADDPdS_d,"ax",@progbits
	.align	128
        .global         _Z3ADDPdS_d
        .type           _Z3ADDPdS_d,@function
        .size           _Z3ADDPdS_d,(.L_x_78 - _Z3ADDPdS_d)
        .other          _Z3ADDPdS_d,@"STO_CUDA_ENTRY STV_DEFAULT"
_Z3ADDPdS_d:
.text._Z3ADDPdS_d:
[----:B------:R-:W-:Y:S01]  /*0000*/  LDC R1, c[0x0][0x37c] ;  /* 0x0000df00ff017b82 */ /* 0x000fe20000000800 */
[----:B------:R-:W0:Y:S07]  /*0010*/  S2R R0, SR_TID.X ;  /* 0x0000000000007919 */ /* 0x000e2e0000002100 */
[----:B------:R-:W1:Y:S01]  /*0020*/  LDC.64 R2, c[0x0][0x388] ;  /* 0x0000e200ff027b82 */ /* 0x000e620000000a00 */
[----:B------:R-:W2:Y:S01]  /*0030*/  LDCU.64 UR4, c[0x0][0x358] ;  /* 0x00006b00ff0477ac */ /* 0x000ea20008000a00 */
[----:B------:R-:W0:Y:S01]  /*0040*/  S2R R5, SR_CTAID.X ;  /* 0x0000000000057919 */ /* 0x000e220000002500 */
[----:B------:R-:W3:Y:S05]  /*0050*/  LDCU.64 UR6, c[0x0][0x390] ;  /* 0x00007200ff0677ac */ /* 0x000eea0008000a00 */
[----:B------:R-:W4:Y:S01]  /*0060*/  LDC.64 R6, c[0x0][0x380] ;  /* 0x0000e000ff067b82 */ /* 0x000f220000000a00 */
[----:B0-----:R-:W-:-:S04]  /*0070*/  LEA R5, R5, R0, 0x2 ;  /* 0x0000000005057211 */ /* 0x001fc800078e10ff */
[----:B------:R-:W-:-:S05]  /*0080*/  SHF.L.U32 R5, R5, 0x2, RZ ;  /* 0x0000000205057819 */ /* 0x000fca00000006ff */
[----:B-1----:R-:W-:-:S04]  /*0090*/  IMAD.WIDE R2, R5, 0x8, R2 ;  /* 0x0000000805027825 */ /* 0x002fc800078e0202 */
[----:B----4-:R-:W-:Y:S02]  /*00a0*/  IMAD.WIDE R6, R5, 0x8, R6 ;  /* 0x0000000805067825 */ /* 0x010fe400078e0206 */
[----:B--2---:R-:W3:Y:S04]  /*00b0*/  LDG.E.64 R4, desc[UR4][R2.64] ;  /* 0x0000000402047981 */ /* 0x004ee8000c1e1b00 */
[----:B------:R-:W3:Y:S04]  /*00c0*/  LDG.E.64 R8, desc[UR4][R6.64] ;  /* 0x0000000406087981 */ /* 0x000ee8000c1e1b00 */
[----:B------:R-:W2:Y:S04]  /*00d0*/  LDG.E.64 R10, desc[UR4][R6.64+0x8] ;  /* 0x00000804060a7981 */ /* 0x000ea8000c1e1b00 */
[----:B------:R-:W4:Y:S04]  /*00e0*/  LDG.E.64 R12, desc[UR4][R6.64+0x10] ;  /* 0x00001004060c7981 */ /* 0x000f28000c1e1b00 */
[----:B------:R-:W5:Y:S01]  /*00f0*/  LDG.E.64 R14, desc[UR4][R6.64+0x18] ;  /* 0x00001804060e7981 */ /* 0x000f62000c1e1b00 */
[----:B---3--:R-:W-:-:S07]  /*0100*/  DFMA R4, R4, UR6, R8 ;  /* 0x0000000604047c2b */ /* 0x008fce0008000008 */
[----:B------:R-:W-:Y:S04]  /*0110*/  STG.E.64 desc[UR4][R6.64], R4 ;  /* 0x0000000406007986 */ /* 0x000fe8000c101b04 */
[----:B------:R-:W2:Y:S02]  /*0120*/  LDG.E.64 R8, desc[UR4][R2.64+0x8] ;  /* 0x0000080402087981 */ /* 0x000ea4000c1e1b00 */
[----:B--2---:R-:W-:-:S07]  /*0130*/  DFMA R8, R8, UR6, R10 ;  /* 0x0000000608087c2b */ /* 0x004fce000800000a */
[----:B------:R-:W-:Y:S04]  /*0140*/  STG.E.64 desc[UR4][R6.64+0x8], R8 ;  /* 0x0000080806007986 */ /* 0x000fe8000c101b04 */
[----:B------:R-:W4:Y:S02]  /*0150*/  LDG.E.64 R10, desc[UR4][R2.64+0x10] ;  /* 0x00001004020a7981 */ /* 0x000f24000c1e1b00 */
[----:B----4-:R-:W-:-:S07]  /*0160*/  DFMA R10, R10, UR6, R12 ;  /* 0x000000060a0a7c2b */ /* 0x010fce000800000c */
[----:B------:R-:W-:Y:S04]  /*0170*/  STG.E.64 desc[UR4][R6.64+0x10], R10 ;  /* 0x0000100a06007986 */ /* 0x000fe8000c101b04 */
[----:B------:R-:W5:Y:S02]  /*0180*/  LDG.E.64 R12, desc[UR4][R2.64+0x18] ;  /* 0x00001804020c7981 */ /* 0x000f64000c1e1b00 */
[----:B-----5:R-:W-:-:S07]  /*0190*/  DFMA R12, R12, UR6, R14 ;  /* 0x000000060c0c7c2b */ /* 0x020fce000800000e */
[----:B------:R-:W-:Y:S01]  /*01a0*/  STG.E.64 desc[UR4][R6.64+0x18], R12 ;  /* 0x0000180c06007986 */ /* 0x000fe2000c101b04 */
[----:B------:R-:W-:Y:S05]  /*01b0*/  EXIT ;  /* 0x000000000000794d */ /* 0x000fea0003800000 */
.L_x_7:
        /* <DEDUP_REMOVED lines=12> */
.L_x_78:


//--------------------- .text._Z6ASSIGNPdS_       --------------------------
	.section	.text._Z6ASSIGNPdS_,"ax",@progbits
	.align	128
        .global         _Z6ASSIGNPdS_
        .type           _Z6ASSIGNPdS_,@function
        .size           _Z6ASSIGNPdS_,(.L_x_79 - _Z6ASSIGNPdS_)
        .other          _Z6ASSIGNPdS_,@"STO_CUDA_ENTRY STV_DEFAULT"
_Z6ASSIGNPdS_:
.text._Z6ASSIGNPdS_:
[----:B------:R-:W-:Y:S01]  /*0000*/  LDC R1, c[0x0][0x37c] ;  /* 0x0000df00ff017b82 */ /* 0x000fe20000000800 */
[----:B------:R-:W0:Y:S07]  /*0010*/  S2R R0, SR_TID.X ;  /* 0x0000000000007919 */ /* 0x000e2e0000002100 */
[----:B------:R-:W1:Y:S01]  /*0020*/  LDC.64 R2, c[0x0][0x388] ;  /* 0x0000e200ff027b82 */ /* 0x000e620000000a00 */
[----:B------:R-:W2:Y:S01]  /*0030*/  LDCU.64 UR4, c[0x0][0x358] ;  /* 0x00006b00ff0477ac */ /* 0x000ea20008000a00 */
[----:B------:R-:W0:Y:S06]  /*0040*/  S2R R5, SR_CTAID.X ;  /* 0x0000000000057919 */ /* 0x000e2c0000002500 */
[----:B------:R-:W3:Y:S01]  /*0050*/  LDC.64 R6, c[0x0][0x380] ;  /* 0x0000e000ff067b82 */ /* 0x000ee20000000a00 */
[----:B0-----:R-:W-:-:S04]  /*0060*/  LEA R0, R5, R0, 0x2 ;  /* 0x0000000005007211 */ /* 0x001fc800078e10ff */
[----:B------:R-:W-:-:S05]  /*0070*/  SHF.L.U32 R9, R0, 0x2, RZ ;  /* 0x0000000200097819 */ /* 0x000fca00000006ff */
[----:B-1----:R-:W-:-:S05]  /*0080*/  IMAD.WIDE R2, R9, 0x8, R2 ;  /* 0x0000000809027825 */ /* 0x002fca00078e0202 */
[----:B--2---:R-:W2:Y:S01]  /*0090*/  LDG.E.64 R4, desc[UR4][R2.64+0xa8] ;  /* 0x0000a80402047981 */ /* 0x004ea2000c1e1b00 */
[----:B---3--:R-:W-:-:S05]  /*00a0*/  IMAD.WIDE R6, R9, 0x8, R6 ;  /* 0x0000000809067825 */ /* 0x008fca00078e0206 */
[----:B--2---:R-:W-:Y:S04]  /*00b0*/  STG.E.64 desc[UR4][R6.64+0xa0], R4 ;  /* 0x0000a00406007986 */ /* 0x004fe8000c101b04 */
[----:B------:R-:W2:Y:S04]  /*00c0*/  LDG.E.64 R8, desc[UR4][R2.64+0xb0] ;  /* 0x0000b00402087981 */ /* 0x000ea8000c1e1b00 */
[----:B--2---:R-:W-:Y:S01]  /*00d0*/  STG.E.64 desc[UR4][R6.64+0xa8], R8 ;  /* 0x0000a80806007986 */ /* 0x004fe2000c101b04 */
[----:B------:R-:W-:Y:S05]  /*00e0*/  EXIT ;  /* 0x000000000000794d */ /* 0x000fea0003800000 */
.L_x_8:
        /* <DEDUP_REMOVED lines=9> */
.L_x_79:


//--------------------- .text._Z3DDZPdS_d         --------------------------
	.section	.text._Z3DDZPdS_d,"ax",@progbits
	.align	128
        .global         _Z3DDZPdS_d
        .type           _Z3DDZPdS_d,@function
        .size           _Z3DDZPdS_d,(.L_x_71 - _Z3DDZPdS_d)
        .other          _Z3DDZPdS_d,@"STO_CUDA_ENTRY STV_DEFAULT"
_Z3DDZPdS_d:
.text._Z3DDZPdS_d:
[----:B------:R-:W-:Y:S01]  /*0000*/  LDC R1, c[0x0][0x37c] ;  /* 0x0000df00ff017b82 */ /* 0x000fe20000000800 */
[----:B------:R-:W0:Y:S07]  /*0010*/  S2R R4, SR_TID.X ;  /* 0x0000000000047919 */ /* 0x000e2e0000002100 */
[----:B------:R-:W1:Y:S01]  /*0020*/  LDC.64 R8, c[0x0][0x388] ;  /* 0x0000e200ff087b82 */ /* 0x000e620000000a00 */
[----:B------:R-:W2:Y:S01]  /*0030*/  LDCU.64 UR4, c[0x0][0x358] ;  /* 0x00006b00ff0477ac */ /* 0x000ea20008000a00 */
[----:B------:R-:W0:Y:S06]  /*0040*/  S2R R3, SR_CTAID.X ;  /* 0x0000000000037919 */ /* 0x000e2c0000002500 */
[----:B------:R-:W3:Y:S01]  /*0050*/  LDC.64 R6, c[0x0][0x390] ;  /* 0x0000e400ff067b82 */ /* 0x000ee20000000a00 */
[----:B0-----:R-:W-:-:S04]  /*0060*/  IMAD R4, R3, 0x4, R4 ;  /* 0x0000000403047824 */ /* 0x001fc800078e0204 */
[----:B-1----:R-:W-:-:S05]  /*0070*/  IMAD.WIDE R8, R4, 0x8, R8 ;  /* 0x0000000804087825 */ /* 0x002fca00078e0208 */
[----:B--2---:R-:W2:Y:S04]  /*0080*/  LDG.E.64 R2, desc[UR4][R8.64+0x80] ;  /* 0x0000800408027981 */ /* 0x004ea8000c1e1b00 */
[----:B------:R-:W2:Y:S04]  /*0090*/  LDG.E.64 R10, desc[UR4][R8.64+-0x80] ;  /* 0xffff8004080a7981 */ /* 0x000ea8000c1e1b00 */
[----:B------:R-:W4:Y:S01]  /*00a0*/  LDG.E.64 R12, desc[UR4][R8.64] ;  /* 0x00000004080c7981 */ /* 0x000f22000c1e1b00 */
[----:B---3--:R-:W-:Y:S01]  /*00b0*/  DMUL R6, R6, R6 ;  /* 0x0000000606067228 */ /* 0x008fe20000000000 */
[----:B------:R-:W-:Y:S01]  /*00c0*/  IMAD.MOV.U32 R14, RZ, RZ, 0x1 ;  /* 0x00000001ff0e7424 */ /* 0x000fe200078e00ff */
[----:B------:R-:W-:Y:S04]  /*00d0*/  BSSY.RECONVERGENT B0, `(.L_x_9) ;  /* 0x0000019000007945 */ /* 0x000fe80003800200 */
[----:B------:R-:W0:Y:S02]  /*00e0*/  MUFU.RCP64H R15, R7 ;  /* 0x00000007000f7308 */ /* 0x000e240000001800 */
[----:B0-----:R-:W-:-:S08]  /*00f0*/  DFMA R16, -R6, R14, 1 ;  /* 0x3ff000000610742b */ /* 0x001fd0000000010e */
[----:B------:R-:W-:-:S08]  /*0100*/  DFMA R16, R16, R16, R16 ;  /* 0x000000101010722b */ /* 0x000fd00000000010 */
[----:B------:R-:W-:Y:S02]  /*0110*/  DFMA R16, R14, R16, R14 ;  /* 0x000000100e10722b */ /* 0x000fe4000000000e */
[----:B--2---:R-:W-:-:S06]  /*0120*/  DADD R2, R2, R10 ;  /* 0x0000000002027229 */ /* 0x004fcc000000000a */
[----:B------:R-:W-:Y:S02]  /*0130*/  DFMA R10, -R6, R16, 1 ;  /* 0x3ff00000060a742b */ /* 0x000fe40000000110 */
[----:B----4-:R-:W-:-:S06]  /*0140*/  DADD R12, R12, R12 ;  /* 0x000000000c0c7229 */ /* 0x010fcc000000000c */
[----:B------:R-:W-:Y:S02]  /*0150*/  DFMA R10, R16, R10, R16 ;  /* 0x0000000a100a722b */ /* 0x000fe40000000010 */
[----:B------:R-:W-:Y:S01]  /*0160*/  DADD R12, R2, -R12 ;  /* 0x00000000020c7229 */ /* 0x000fe2000000080c */
[----:B------:R-:W0:Y:S07]  /*0170*/  LDC.64 R16, c[0x0][0x380] ;  /* 0x0000e000ff107b82 */ /* 0x000e2e0000000a00 */
[----:B------:R-:W-:-:S02]  /*0180*/  DMUL R2, R12, R10 ;  /* 0x0000000a0c027228 */ /* 0x000fc40000000000 */
[----:B------:R-:W-:-:S06]  /*0190*/  FSETP.GEU.AND P1, PT, |R13|, 6.5827683646048100446e-37, PT ;  /* 0x036000000d00780b */ /* 0x000fcc0003f2e200 */
[----:B------:R-:W-:-:S08]  /*01a0*/  DFMA R14, -R6, R2, R12 ;  /* 0x00000002060e722b */ /* 0x000fd0000000010c */
[----:B------:R-:W-:Y:S01]  /*01b0*/  DFMA R2, R10, R14, R2 ;  /* 0x0000000e0a02722b */ /* 0x000fe20000000002 */
[----:B0-----:R-:W-:-:S09]  /*01c0*/  IMAD.WIDE R4, R4, 0x8, R16 ;  /* 0x0000000804047825 */ /* 0x001fd200078e0210 */
[----:B------:R-:W-:-:S05]  /*01d0*/  FFMA R0, RZ, R7, R3 ;  /* 0x00000007ff007223 */ /* 0x000fca0000000003 */
[----:B------:R-:W-:-:S13]  /*01e0*/  FSETP.GT.AND P0, PT, |R0|, 1.469367938527859385e-39, PT ;  /* 0x001000000000780b */ /* 0x000fda0003f04200 */
[----:B------:R-:W-:Y:S05]  /*01f0*/  @P0 BRA P1, `(.L_x_10) ;  /* 0x0000000000180947 */ /* 0x000fea0000800000 */
[----:B------:R-:W-:Y:S01]  /*0200*/  IMAD.MOV.U32 R10, RZ, RZ, R6 ;  /* 0x000000ffff0a7224 */ /* 0x000fe200078e0006 */
[----:B------:R-:W-:Y:S01]  /*0210*/  MOV R0, 0x240 ;  /* 0x0000024000007802 */ /* 0x000fe20000000f00 */
[----:B------:R-:W-:-:S07]  /*0220*/  IMAD.MOV.U32 R11, RZ, RZ, R7 ;  /* 0x000000ffff0b7224 */ /* 0x000fce00078e0007 */
[----:B------:R-:W-:Y:S05]  /*0230*/  CALL.REL.NOINC `($__internal_0_$__cuda_sm20_div_rn_f64_full) ;  /* 0x00000004000c7944 */ /* 0x000fea0003c00000 */
[----:B------:R-:W-:Y:S02]  /*0240*/  IMAD.MOV.U32 R2, RZ, RZ, R18 ;  /* 0x000000ffff027224 */ /* 0x000fe400078e0012 */
[----:B------:R-:W-:-:S07]  /*0250*/  IMAD.MOV.U32 R3, RZ, RZ, R19 ;  /* 0x000000ffff037224 */ /* 0x000fce00078e0013 */
.L_x_10:
[----:B------:R-:W-:Y:S05]  /*0260*/  BSYNC.RECONVERGENT B0 ;  /* 0x0000000000007941 */ /* 0x000fea0003800200 */
.L_x_9:
[----:B------:R0:W-:Y:S04]  /*0270*/  STG.E.64 desc[UR4][R4.64], R2 ;  /* 0x0000000204007986 */ /* 0x0001e8000c101b04 */
[----:B------:R-:W2:Y:S04]  /*0280*/  LDG.E.64 R10, desc[UR4][R8.64+0x80] ;  /* 0x00008004080a7981 */ /* 0x000ea8000c1e1b00 */
[----:B------:R-:W2:Y:S04]  /*0290*/  LDG.E.64 R12, desc[UR4][R8.64+-0x80] ;  /* 0xffff8004080c7981 */ /* 0x000ea8000c1e1b00 */
[----:B------:R-:W3:Y:S01]  /*02a0*/  LDG.E.64 R14, desc[UR4][R8.64] ;  /* 0x00000004080e7981 */ /* 0x000ee2000c1e1b00 */
[----:B------:R-:W1:Y:S01]  /*02b0*/  MUFU.RCP64H R17, R7 ;  /* 0x0000000700117308 */ /* 0x000e620000001800 */
[----:B------:R-:W-:Y:S01]  /*02c0*/  IMAD.MOV.U32 R16, RZ, RZ, 0x1 ;  /* 0x00000001ff107424 */ /* 0x000fe200078e00ff */
[----:B------:R-:W-:Y:S05]  /*02d0*/  BSSY.RECONVERGENT B0, `(.L_x_11) ;  /* 0x0000018000007945 */ /* 0x000fea0003800200 */
[----:B-1----:R-:W-:-:S08]  /*02e0*/  DFMA R18, -R6, R16, 1 ;  /* 0x3ff000000612742b */ /* 0x002fd00000000110 */
[----:B------:R-:W-:-:S08]  /*02f0*/  DFMA R18, R18, R18, R18 ;  /* 0x000000121212722b */ /* 0x000fd00000000012 */
[----:B------:R-:W-:-:S08]  /*0300*/  DFMA R18, R16, R18, R16 ;  /* 0x000000121012722b */ /* 0x000fd00000000010 */
[----:B0-----:R-:W-:-:S08]  /*0310*/  DFMA R2, -R6, R18, 1 ;  /* 0x3ff000000602742b */ /* 0x001fd00000000112 */
[----:B------:R-:W-:Y:S02]  /*0320*/  DFMA R18, R18, R2, R18 ;  /* 0x000000021212722b */ /* 0x000fe40000000012 */
[----:B--2---:R-:W-:Y:S02]  /*0330*/  DADD R10, R10, R12 ;  /* 0x000000000a0a7229 */ /* 0x004fe4000000000c */
[----:B---3--:R-:W-:-:S08]  /*0340*/  DADD R14, R14, R14 ;  /* 0x000000000e0e7229 */ /* 0x008fd0000000000e */
[----:B------:R-:W-:-:S08]  /*0350*/  DADD R10, R10, -R14 ;  /* 0x000000000a0a7229 */ /* 0x000fd0000000080e */
[----:B------:R-:W-:Y:S02]  /*0360*/  DMUL R2, R18, R10 ;  /* 0x0000000a12027228 */ /* 0x000fe40000000000 */
[----:B------:R-:W-:-:S06]  /*0370*/  FSETP.GEU.AND P1, PT, |R11|, 6.5827683646048100446e-37, PT ;  /* 0x036000000b00780b */ /* 0x000fcc0003f2e200 */
[----:B------:R-:W-:-:S08]  /*0380*/  DFMA R12, -R6, R2, R10 ;  /* 0x00000002060c722b */ /* 0x000fd0000000010a */
[----:B------:R-:W-:-:S10]  /*0390*/  DFMA R2, R18, R12, R2 ;  /* 0x0000000c1202722b */ /* 0x000fd40000000002 */
[----:B------:R-:W-:-:S05]  /*03a0*/  FFMA R0, RZ, R7, R3 ;  /* 0x00000007ff007223 */ /* 0x000fca0000000003 */
[----:B------:R-:W-:-:S13]  /*03b0*/  FSETP.GT.AND P0, PT, |R0|, 1.469367938527859385e-39, PT ;  /* 0x001000000000780b */ /* 0x000fda0003f04200 */
[----:B------:R-:W-:Y:S05]  /*03c0*/  @P0 BRA P1, `(.L_x_12) ;  /* 0x0000000000200947 */ /* 0x000fea0000800000 */
[----:B------:R-:W-:Y:S01]  /*03d0*/  IMAD.MOV.U32 R12, RZ, RZ, R10 ;  /* 0x000000ffff0c7224 */ /* 0x000fe200078e000a */
[----:B------:R-:W-:Y:S01]  /*03e0*/  MOV R0, 0x430 ;  /* 0x0000043000007802 */ /* 0x000fe20000000f00 */
[----:B------:R-:W-:Y:S02]  /*03f0*/  IMAD.MOV.U32 R13, RZ, RZ, R11 ;  /* 0x000000ffff0d7224 */ /* 0x000fe400078e000b */
[----:B------:R-:W-:Y:S02]  /*0400*/  IMAD.MOV.U32 R10, RZ, RZ, R6 ;  /* 0x000000ffff0a7224 */ /* 0x000fe400078e0006 */
[----:B------:R-:W-:-:S07]  /*0410*/  IMAD.MOV.U32 R11, RZ, RZ, R7 ;  /* 0x000000ffff0b7224 */ /* 0x000fce00078e0007 */
[----:B------:R-:W-:Y:S05]  /*0420*/  CALL.REL.NOINC `($__internal_0_$__cuda_sm20_div_rn_f64_full) ;  /* 0x0000000000907944 */ /* 0x000fea0003c00000 */
[----:B------:R-:W-:Y:S02]  /*0430*/  IMAD.MOV.U32 R2, RZ, RZ, R18 ;  /* 0x000000ffff027224 */ /* 0x000fe400078e0012 */
[----:B------:R-:W-:-:S07]  /*0440*/  IMAD.MOV.U32 R3, RZ, RZ, R19 ;  /* 0x000000ffff037224 */ /* 0x000fce00078e0013 */
.L_x_12:
[----:B------:R-:W-:Y:S05]  /*0450*/  BSYNC.RECONVERGENT B0 ;  /* 0x0000000000007941 */ /* 0x000fea0003800200 */
.L_x_11:
        /* <DEDUP_REMOVED lines=30> */
.L_x_14:
[----:B------:R-:W-:Y:S05]  /*0640*/  BSYNC.RECONVERGENT B0 ;  /* 0x0000000000007941 */ /* 0x000fea0003800200 */
.L_x_13:
[----:B------:R-:W-:Y:S01]  /*0650*/  STG.E.64 desc[UR4][R4.64], R2 ;  /* 0x0000000204007986 */ /* 0x000fe2000c101b04 */
[----:B------:R-:W-:Y:S05]  /*0660*/  EXIT ;  /* 0x000000000000794d */ /* 0x000fea0003800000 */
        .weak           $__internal_0_$__cuda_sm20_div_rn_f64_full
        .type           $__internal_0_$__cuda_sm20_div_rn_f64_full,@function
        .size           $__internal_0_$__cuda_sm20_div_rn_f64_full,(.L_x_71 - $__internal_0_$__cuda_sm20_div_rn_f64_full)
$__internal_0_$__cuda_sm20_div_rn_f64_full:
[C---:B------:R-:W-:Y:S01]  /*0670*/  FSETP.GEU.AND P0, PT, |R11|.reuse, 1.469367938527859385e-39, PT ;  /* 0x001000000b00780b */ /* 0x040fe20003f0e200 */
[----:B------:R-:W-:Y:S01]  /*0680*/  IMAD.MOV.U32 R16, RZ, RZ, 0x1 ;  /* 0x00000001ff107424 */ /* 0x000fe200078e00ff */
[----:B------:R-:W-:Y:S01]  /*0690*/  LOP3.LUT R2, R11, 0x800fffff, RZ, 0xc0, !PT ;  /* 0x800fffff0b027812 */ /* 0x000fe200078ec0ff */
[----:B------:R-:W-:Y:S01]  /*06a0*/  IMAD.MOV.U32 R21, RZ, RZ, 0x1ca00000 ;  /* 0x1ca00000ff157424 */ /* 0x000fe200078e00ff */
[C---:B------:R-:W-:Y:S01]  /*06b0*/  FSETP.GEU.AND P2, PT, |R13|.reuse, 1.469367938527859385e-39, PT ;  /* 0x001000000d00780b */ /* 0x040fe20003f4e200 */
[----:B------:R-:W-:Y:S01]  /*06c0*/  BSSY.RECONVERGENT B1, `(.L_x_15) ;  /* 0x0000052000017945 */ /* 0x000fe20003800200 */
[----:B------:R-:W-:Y:S01]  /*06d0*/  LOP3.LUT R3, R2, 0x3ff00000, RZ, 0xfc, !PT ;  /* 0x3ff0000002037812 */ /* 0x000fe200078efcff */
[----:B------:R-:W-:Y:S01]  /*06e0*/  IMAD.MOV.U32 R2, RZ, RZ, R10 ;  /* 0x000000ffff027224 */ /* 0x000fe200078e000a */
[----:B------:R-:W-:Y:S02]  /*06f0*/  LOP3.LUT R20, R13, 0x7ff00000, RZ, 0xc0, !PT ;  /* 0x7ff000000d147812 */ /* 0x000fe400078ec0ff */
[----:B------:R-:W-:-:S03]  /*0700*/  LOP3.LUT R23, R11, 0x7ff00000, RZ, 0xc0, !PT ;  /* 0x7ff000000b177812 */ /* 0x000fc600078ec0ff */
[----:B------:R-:W-:Y:S01]  /*0710*/  @!P0 DMUL R2, R10, 8.98846567431157953865e+307 ;  /* 0x7fe000000a028828 */ /* 0x000fe20000000000 */
[C---:B------:R-:W-:Y:S01]  /*0720*/  ISETP.GE.U32.AND P1, PT, R20.reuse, R23, PT ;  /* 0x000000171400720c */ /* 0x040fe20003f26070 */
[----:B------:R-:W-:Y:S02]  /*0730*/  IMAD.MOV.U32 R22, RZ, RZ, R20 ;  /* 0x000000ffff167224 */ /* 0x000fe400078e0014 */
[----:B------:R-:W-:Y:S02]  /*0740*/  @!P2 LOP3.LUT R19, R11, 0x7ff00000, RZ, 0xc0, !PT ;  /* 0x7ff000000b13a812 */ /* 0x000fe400078ec0ff */
[----:B------:R-:W0:Y:S02]  /*0750*/  MUFU.RCP64H R17, R3 ;  /* 0x0000000300117308 */ /* 0x000e240000001800 */
[----:B------:R-:W-:Y:S02]  /*0760*/  @!P2 ISETP.GE.U32.AND P3, PT, R20, R19, PT ;  /* 0x000000131400a20c */ /* 0x000fe40003f66070 */
[----:B------:R-:W-:-:S02]  /*0770*/  @!P0 LOP3.LUT R23, R3, 0x7ff00000, RZ, 0xc0, !PT ;  /* 0x7ff0000003178812 */ /* 0x000fc400078ec0ff */
[----:B------:R-:W-:-:S04]  /*0780*/  @!P2 SEL R19, R21, 0x63400000, !P3 ;  /* 0x634000001513a807 */ /* 0x000fc80005800000 */
[----:B------:R-:W-:-:S04]  /*0790*/  @!P2 LOP3.LUT R24, R19, 0x80000000, R13, 0xf8, !PT ;  /* 0x800000001318a812 */ /* 0x000fc800078ef80d */
[----:B------:R-:W-:Y:S01]  /*07a0*/  @!P2 LOP3.LUT R25, R24, 0x100000, RZ, 0xfc, !PT ;  /* 0x001000001819a812 */ /* 0x000fe200078efcff */
[----:B------:R-:W-:Y:S01]  /*07b0*/  @!P2 IMAD.MOV.U32 R24, RZ, RZ, RZ ;  /* 0x000000ffff18a224 */ /* 0x000fe200078e00ff */
[----:B0-----:R-:W-:-:S08]  /*07c0*/  DFMA R14, R16, -R2, 1 ;  /* 0x3ff00000100e742b */ /* 0x001fd00000000802 */
[----:B------:R-:W-:-:S08]  /*07d0*/  DFMA R14, R14, R14, R14 ;  /* 0x0000000e0e0e722b */ /* 0x000fd0000000000e */
[----:B------:R-:W-:Y:S01]  /*07e0*/  DFMA R16, R16, R14, R16 ;  /* 0x0000000e1010722b */ /* 0x000fe20000000010 */
[----:B------:R-:W-:Y:S01]  /*07f0*/  SEL R15, R21, 0x63400000, !P1 ;  /* 0x63400000150f7807 */ /* 0x000fe20004800000 */
[----:B------:R-:W-:-:S03]  /*0800*/  IMAD.MOV.U32 R14, RZ, RZ, R12 ;  /* 0x000000ffff0e7224 */ /* 0x000fc600078e000c */
[----:B------:R-:W-:-:S03]  /*0810*/  LOP3.LUT R15, R15, 0x800fffff, R13, 0xf8, !PT ;  /* 0x800fffff0f0f7812 */ /* 0x000fc600078ef80d */
[----:B------:R-:W-:-:S03]  /*0820*/  DFMA R18, R16, -R2, 1 ;  /* 0x3ff000001012742b */ /* 0x000fc60000000802 */
[----:B------:R-:W-:-:S05]  /*0830*/  @!P2 DFMA R14, R14, 2, -R24 ;  /* 0x400000000e0ea82b */ /* 0x000fca0000000818 */
[----:B------:R-:W-:-:S05]  /*0840*/  DFMA R16, R16, R18, R16 ;  /* 0x000000121010722b */ /* 0x000fca0000000010 */
[----:B------:R-:W-:-:S03]  /*0850*/  @!P2 LOP3.LUT R22, R15, 0x7ff00000, RZ, 0xc0, !PT ;  /* 0x7ff000000f16a812 */ /* 0x000fc600078ec0ff */
[----:B------:R-:W-:Y:S02]  /*0860*/  DMUL R18, R16, R14 ;  /* 0x0000000e10127228 */ /* 0x000fe40000000000 */
[----:B------:R-:W-:-:S05]  /*0870*/  VIADD R26, R22, 0xffffffff ;  /* 0xffffffff161a7836 */ /* 0x000fca0000000000 */
[----:B------:R-:W-:Y:S01]  /*0880*/  ISETP.GT.U32.AND P0, PT, R26, 0x7feffffe, PT ;  /* 0x7feffffe1a00780c */ /* 0x000fe20003f04070 */
[----:B------:R-:W-:Y:S01]  /*0890*/  VIADD R26, R23, 0xffffffff ;  /* 0xffffffff171a7836 */ /* 0x000fe20000000000 */
[----:B------:R-:W-:-:S04]  /*08a0*/  DFMA R24, R18, -R2, R14 ;  /* 0x800000021218722b */ /* 0x000fc8000000000e */
[----:B------:R-:W-:-:S04]  /*08b0*/  ISETP.GT.U32.OR P0, PT, R26, 0x7feffffe, P0 ;  /* 0x7feffffe1a00780c */ /* 0x000fc80000704470 */
[----:B------:R-:W-:-:S09]  /*08c0*/  DFMA R16, R16, R24, R18 ;  /* 0x000000181010722b */ /* 0x000fd20000000012 */
[----:B------:R-:W-:Y:S05]  /*08d0*/  @P0 BRA `(.L_x_16) ;  /* 0x00000000006c0947 */ /* 0x000fea0003800000 */
[----:B------:R-:W-:-:S04]  /*08e0*/  LOP3.LUT R13, R11, 0x7ff00000, RZ, 0xc0, !PT ;  /* 0x7ff000000b0d7812 */ /* 0x000fc800078ec0ff */
[CC--:B------:R-:W-:Y:S02]  /*08f0*/  VIADDMNMX R12, R20.reuse, -R13.reuse, 0xb9600000, !PT ;  /* 0xb9600000140c7446 */ /* 0x0c0fe4000780090d */
[----:B------:R-:W-:Y:S01]  /*0900*/  ISETP.GE.U32.AND P0, PT, R20, R13, PT ;  /* 0x0000000d1400720c */ /* 0x000fe20003f06070 */
[----:B------:R-:W-:Y:S01]  /*0910*/  IMAD.MOV.U32 R20, RZ, RZ, RZ ;  /* 0x000000ffff147224 */ /* 0x000fe200078e00ff */
[----:B------:R-:W-:Y:S02]  /*0920*/  VIMNMX R12, PT, PT, R12, 0x46a00000, PT ;  /* 0x46a000000c0c7848 */ /* 0x000fe40003fe0100 */
[----:B------:R-:W-:-:S05]  /*0930*/  SEL R21, R21, 0x63400000, !P0 ;  /* 0x6340000015157807 */ /* 0x000fca0004000000 */
[----:B------:R-:W-:-:S04]  /*0940*/  IMAD.IADD R12, R12, 0x1, -R21 ;  /* 0x000000010c0c7824 */ /* 0x000fc800078e0a15 */
[----:B------:R-:W-:-:S06]  /*0950*/  VIADD R21, R12, 0x7fe00000 ;  /* 0x7fe000000c157836 */ /* 0x000fcc0000000000 */
[----:B------:R-:W-:-:S10]  /*0960*/  DMUL R18, R16, R20 ;  /* 0x0000001410127228 */ /* 0x000fd40000000000 */
[----:B------:R-:W-:-:S13]  /*0970*/  FSETP.GTU.AND P0, PT, |R19|, 1.469367938527859385e-39, PT ;  /* 0x001000001300780b */ /* 0x000fda0003f0c200 */
[----:B------:R-:W-:Y:S05]  /*0980*/  @P0 BRA `(.L_x_17) ;  /* 0x0000000000940947 */ /* 0x000fea0003800000 */
[----:B------:R-:W-:Y:S01]  /*0990*/  DFMA R2, R16, -R2, R14 ;  /* 0x800000021002722b */ /* 0x000fe2000000000e */
[----:B------:R-:W-:-:S09]  /*09a0*/  IMAD.MOV.U32 R20, RZ, RZ, RZ ;  /* 0x000000ffff147224 */ /* 0x000fd200078e00ff */
[C---:B------:R-:W-:Y:S02]  /*09b0*/  FSETP.NEU.AND P0, PT, R3.reuse, RZ, PT ;  /* 0x000000ff0300720b */ /* 0x040fe40003f0d000 */
[----:B------:R-:W-:-:S04]  /*09c0*/  LOP3.LUT R11, R3, 0x80000000, R11, 0x48, !PT ;  /* 0x80000000030b7812 */ /* 0x000fc800078e480b */
[----:B------:R-:W-:-:S07]  /*09d0*/  LOP3.LUT R21, R11, R21, RZ, 0xfc, !PT ;  /* 0x000000150b157212 */ /* 0x000fce00078efcff */
[----:B------:R-:W-:Y:S05]  /*09e0*/  @!P0 BRA `(.L_x_17) ;  /* 0x00000000007c8947 */ /* 0x000fea0003800000 */
[----:B------:R-:W-:Y:S02]  /*09f0*/  IMAD.MOV R3, RZ, RZ, -R12 ;  /* 0x000000ffff037224 */ /* 0x000fe400078e0a0c */
[----:B------:R-:W-:-:S06]  /*0a00*/  IMAD.MOV.U32 R2, RZ, RZ, RZ ;  /* 0x000000ffff027224 */ /* 0x000fcc00078e00ff */
[----:B------:R-:W-:Y:S02]  /*0a10*/  DFMA R2, R18, -R2, R16 ;  /* 0x800000021202722b */ /* 0x000fe40000000010 */
[----:B------:R-:W-:-:S04]  /*0a20*/  DMUL.RP R16, R16, R20 ;  /* 0x0000001410107228 */ /* 0x000fc80000008000 */
[----:B------:R-:W-:-:S04]  /*0a30*/  IADD3 R2, PT, PT, -R12, -0x43300000, RZ ;  /* 0xbcd000000c027810 */ /* 0x000fc80007ffe1ff */
[----:B------:R-:W-:Y:S02]  /*0a40*/  FSETP.NEU.AND P0, PT, |R3|, R2, PT ;  /* 0x000000020300720b */ /* 0x000fe40003f0d200 */
[----:B------:R-:W-:Y:S02]  /*0a50*/  LOP3.LUT R11, R17, R11, RZ, 0x3c, !PT ;  /* 0x0000000b110b7212 */ /* 0x000fe400078e3cff */
[----:B------:R-:W-:Y:S02]  /*0a60*/  FSEL R18, R16, R18, !P0 ;  /* 0x0000001210127208 */ /* 0x000fe40004000000 */
[----:B------:R-:W-:Y:S01]  /*0a70*/  FSEL R19, R11, R19, !P0 ;  /* 0x000000130b137208 */ /* 0x000fe20004000000 */
[----:B------:R-:W-:Y:S06]  /*0a80*/  BRA `(.L_x_17) ;  /* 0x0000000000547947 */ /* 0x000fec0003800000 */
.L_x_16:
[----:B------:R-:W-:-:S14]  /*0a90*/  DSETP.NAN.AND P0, PT, R12, R12, PT ;  /* 0x0000000c0c00722a */ /* 0x000fdc0003f08000 */
[----:B------:R-:W-:Y:S05]  /*0aa0*/  @P0 BRA `(.L_x_18) ;  /* 0x0000000000440947 */ /* 0x000fea0003800000 */
[----:B------:R-:W-:-:S14]  /*0ab0*/  DSETP.NAN.AND P0, PT, R10, R10, PT ;  /* 0x0000000a0a00722a */ /* 0x000fdc0003f08000 */
[----:B------:R-:W-:Y:S05]  /*0ac0*/  @P0 BRA `(.L_x_19) ;  /* 0x0000000000300947 */ /* 0x000fea0003800000 */
[----:B------:R-:W-:Y:S01]  /*0ad0*/  ISETP.NE.AND P0, PT, R22, R23, PT ;  /* 0x000000171600720c */ /* 0x000fe20003f05270 */
[----:B------:R-:W-:Y:S02]  /*0ae0*/  IMAD.MOV.U32 R18, RZ, RZ, 0x0 ;  /* 0x00000000ff127424 */ /* 0x000fe400078e00ff */
[----:B------:R-:W-:-:S10]  /*0af0*/  IMAD.MOV.U32 R19, RZ, RZ, -0x80000 ;  /* 0xfff80000ff137424 */ /* 0x000fd400078e00ff */
[----:B------:R-:W-:Y:S05]  /*0b00*/  @!P0 BRA `(.L_x_17) ;  /* 0x0000000000348947 */ /* 0x000fea0003800000 */
[----:B------:R-:W-:Y:S02]  /*0b10*/  ISETP.NE.AND P0, PT, R22, 0x7ff00000, PT ;  /* 0x7ff000001600780c */ /* 0x000fe40003f05270 */
[----:B------:R-:W-:Y:S02]  /*0b20*/  LOP3.LUT R19, R13, 0x80000000, R11, 0x48, !PT ;  /* 0x800000000d137812 */ /* 0x000fe400078e480b */
[----:B------:R-:W-:-:S13]  /*0b30*/  ISETP.EQ.OR P0, PT, R23, RZ, !P0 ;  /* 0x000000ff1700720c */ /* 0x000fda0004702670 */
[----:B------:R-:W-:Y:S01]  /*0b40*/  @P0 LOP3.LUT R2, R19, 0x7ff00000, RZ, 0xfc, !PT ;  /* 0x7ff0000013020812 */ /* 0x000fe200078efcff */
[----:B------:R-:W-:Y:S02]  /*0b50*/  @!P0 IMAD.MOV.U32 R18, RZ, RZ, RZ ;  /* 0x000000ffff128224 */ /* 0x000fe400078e00ff */
[----:B------:R-:W-:Y:S02]  /*0b60*/  @P0 IMAD.MOV.U32 R18, RZ, RZ, RZ ;  /* 0x000000ffff120224 */ /* 0x000fe400078e00ff */
[----:B------:R-:W-:Y:S01]  /*0b70*/  @P0 IMAD.MOV.U32 R19, RZ, RZ, R2 ;  /* 0x000000ffff130224 */ /* 0x000fe200078e0002 */
[----:B------:R-:W-:Y:S06]  /*0b80*/  BRA `(.L_x_17) ;  /* 0x0000000000147947 */ /* 0x000fec0003800000 */
.L_x_19:
[----:B------:R-:W-:Y:S01]  /*0b90*/  LOP3.LUT R19, R11, 0x80000, RZ, 0xfc, !PT ;  /* 0x000800000b137812 */ /* 0x000fe200078efcff */
[----:B------:R-:W-:Y:S01]  /*0ba0*/  IMAD.MOV.U32 R18, RZ, RZ, R10 ;  /* 0x000000ffff127224 */ /* 0x000fe200078e000a */
[----:B------:R-:W-:Y:S06]  /*0bb0*/  BRA `(.L_x_17) ;  /* 0x0000000000087947 */ /* 0x000fec0003800000 */
.L_x_18:
[----:B------:R-:W-:Y:S01]  /*0bc0*/  LOP3.LUT R19, R13, 0x80000, RZ, 0xfc, !PT ;  /* 0x000800000d137812 */ /* 0x000fe200078efcff */
[----:B------:R-:W-:-:S07]  /*0bd0*/  IMAD.MOV.U32 R18, RZ, RZ, R12 ;  /* 0x000000ffff127224 */ /* 0x000fce00078e000c */
.L_x_17:
[----:B------:R-:W-:Y:S05]  /*0be0*/  BSYNC.RECONVERGENT B1 ;  /* 0x0000000000017941 */ /* 0x000fea0003800200 */
.L_x_15:
[----:B------:R-:W-:Y:S02]  /*0bf0*/  IMAD.MOV.U32 R2, RZ, RZ, R0 ;  /* 0x000000ffff027224 */ /* 0x000fe400078e0000 */
[----:B------:R-:W-:-:S04]  /*0c00*/  IMAD.MOV.U32 R3, RZ, RZ, 0x0 ;  /* 0x00000000ff037424 */ /* 0x000fc800078e00ff */
[----:B------:R-:W-:Y:S05]  /*0c10*/  RET.REL.NODEC R2 `(_Z3DDZPdS_d) ;  /* 0xfffffff002f87950 */ /* 0x000fea0003c3ffff */
.L_x_20:
        /* <DEDUP_REMOVED lines=14> */
.L_x_71:


//--------------------- .text._Z3DDYPdS_d         --------------------------
	.section	.text._Z3DDYPdS_d,"ax",@progbits
	.align	128
        .global         _Z3DDYPdS_d
        .type           _Z3DDYPdS_d,@function
        .size           _Z3DDYPdS_d,(.L_x_72 - _Z3DDYPdS_d)
        .other          _Z3DDYPdS_d,@"STO_CUDA_ENTRY STV_DEFAULT"
_Z3DDYPdS_d:
.text._Z3DDYPdS_d:
        /* <DEDUP_REMOVED lines=35> */
[----:B------:R-:W-:Y:S05]  /*0230*/  CALL.REL.NOINC `($__internal_1_$__cuda_sm20_div_rn_f64_full) ;  /* 0x0000000000907944 */ /* 0x000fea0003c00000 */
[----:B------:R-:W-:Y:S02]  /*0240*/  IMAD.MOV.U32 R2, RZ, RZ, R18 ;  /* 0x000000ffff027224 */ /* 0x000fe400078e0012 */
[----:B------:R-:W-:-:S07]  /*0250*/  IMAD.MOV.U32 R3, RZ, RZ, R19 ;  /* 0x000000ffff037224 */ /* 0x000fce00078e0013 */
.L_x_22:
[----:B------:R-:W-:Y:S05]  /*0260*/  BSYNC.RECONVERGENT B0 ;  /* 0x0000000000007941 */ /* 0x000fea0003800200 */
.L_x_21:
        /* <DEDUP_REMOVED lines=27> */
[----:B------:R-:W-:Y:S05]  /*0420*/  CALL.REL.NOINC `($__internal_1_$__cuda_sm20_div_rn_f64_full) ;  /* 0x0000000000147944 */ /* 0x000fea0003c00000 */
[----:B------:R-:W-:Y:S02]  /*0430*/  IMAD.MOV.U32 R2, RZ, RZ, R18 ;  /* 0x000000ffff027224 */ /* 0x000fe400078e0012 */
[----:B------:R-:W-:-:S07]  /*0440*/  IMAD.MOV.U32 R3, RZ, RZ, R19 ;  /* 0x000000ffff037224 */ /* 0x000fce00078e0013 */
.L_x_24:
[----:B------:R-:W-:Y:S05]  /*0450*/  BSYNC.RECONVERGENT B0 ;  /* 0x0000000000007941 */ /* 0x000fea0003800200 */
.L_x_23:
[----:B------:R-:W-:Y:S01]  /*0460*/  STG.E.64 desc[UR4][R4.64], R2 ;  /* 0x0000000204007986 */ /* 0x000fe2000c101b04 */
[----:B------:R-:W-:Y:S05]  /*0470*/  EXIT ;  /* 0x000000000000794d */ /* 0x000fea0003800000 */
        .weak           $__internal_1_$__cuda_sm20_div_rn_f64_full
        .type           $__internal_1_$__cuda_sm20_div_rn_f64_full,@function
        .size           $__internal_1_$__cuda_sm20_div_rn_f64_full,(.L_x_72 - $__internal_1_$__cuda_sm20_div_rn_f64_full)
$__internal_1_$__cuda_sm20_div_rn_f64_full:
        /* <DEDUP_REMOVED lines=66> */
.L_x_26:
        /* <DEDUP_REMOVED lines=16> */
.L_x_29:
[----:B------:R-:W-:Y:S01]  /*09a0*/  LOP3.LUT R19, R11, 0x80000, RZ, 0xfc, !PT ;  /* 0x000800000b137812 */ /* 0x000fe200078efcff */
[----:B------:R-:W-:Y:S01]  /*09b0*/  IMAD.MOV.U32 R18, RZ, RZ, R10 ;  /* 0x000000ffff127224 */ /* 0x000fe200078e000a */
[----:B------:R-:W-:Y:S06]  /*09c0*/  BRA `(.L_x_27) ;  /* 0x0000000000087947 */ /* 0x000fec0003800000 */
.L_x_28:
[----:B------:R-:W-:Y:S01]  /*09d0*/  LOP3.LUT R19, R13, 0x80000, RZ, 0xfc, !PT ;  /* 0x000800000d137812 */ /* 0x000fe200078efcff */
[----:B------:R-:W-:-:S07]  /*09e0*/  IMAD.MOV.U32 R18, RZ, RZ, R12 ;  /* 0x000000ffff127224 */ /* 0x000fce00078e000c */
.L_x_27:
[----:B------:R-:W-:Y:S05]  /*09f0*/  BSYNC.RECONVERGENT B1 ;  /* 0x0000000000017941 */ /* 0x000fea0003800200 */
.L_x_25:
[----:B------:R-:W-:Y:S02]  /*0a00*/  IMAD.MOV.U32 R2, RZ, RZ, R0 ;  /* 0x000000ffff027224 */ /* 0x000fe400078e0000 */
[----:B------:R-:W-:-:S04]  /*0a10*/  IMAD.MOV.U32 R3, RZ, RZ, 0x0 ;  /* 0x00000000ff037424 */ /* 0x000fc800078e00ff */
[----:B------:R-:W-:Y:S05]  /*0a20*/  RET.REL.NODEC R2 `(_Z3DDYPdS_d) ;  /* 0xfffffff402747950 */ /* 0x000fea0003c3ffff */
.L_x_30:
        /* <DEDUP_REMOVED lines=13> */
.L_x_72:


//--------------------- .text._Z3DDXPdS_d         --------------------------
	.section	.text._Z3DDXPdS_d,"ax",@progbits
	.align	128
        .global         _Z3DDXPdS_d
        .type           _Z3DDXPdS_d,@function
        .size           _Z3DDXPdS_d,(.L_x_73 - _Z3DDXPdS_d)
        .other          _Z3DDXPdS_d,@"STO_CUDA_ENTRY STV_DEFAULT"
_Z3DDXPdS_d:
.text._Z3DDXPdS_d:
[----:B------:R-:W-:Y:S01]  /*0000*/  LDC R1, c[0x0][0x37c] ;  /* 0x0000df00ff017b82 */ /* 0x000fe20000000800 */
[----:B------:R-:W0:Y:S07]  /*0010*/  S2R R0, SR_TID.X ;  /* 0x0000000000007919 */ /* 0x000e2e0000002100 */
[----:B------:R-:W1:Y:S01]  /*0020*/  LDC.64 R2, c[0x0][0x388] ;  /* 0x0000e200ff027b82 */ /* 0x000e620000000a00 */
[----:B------:R-:W2:Y:S01]  /*0030*/  LDCU.64 UR4, c[0x0][0x358] ;  /* 0x00006b00ff0477ac */ /* 0x000ea20008000a00 */
[----:B------:R-:W0:Y:S02]  /*0040*/  S2R R5, SR_CTAID.X ;  /* 0x0000000000057919 */ /* 0x000e240000002500 */
[----:B0-----:R-:W-:-:S04]  /*0050*/  IMAD R0, R5, 0x4, R0 ;  /* 0x0000000405007824 */ /* 0x001fc800078e0200 */
[----:B------:R-:W0:Y:S01]  /*0060*/  LDC.64 R4, c[0x0][0x390] ;  /* 0x0000e400ff047b82 */ /* 0x000e220000000a00 */
[----:B------:R-:W-:-:S04]  /*0070*/  IMAD.SHL.U32 R0, R0, 0x4, RZ ;  /* 0x0000000400007824 */ /* 0x000fc800078e00ff */
[----:B-1----:R-:W-:-:S05]  /*0080*/  IMAD.WIDE R2, R0, 0x8, R2 ;  /* 0x0000000800027825 */ /* 0x002fca00078e0202 */
[----:B--2---:R-:W2:Y:S04]  /*0090*/  LDG.E.64 R6, desc[UR4][R2.64+0x8] ;  /* 0x0000080402067981 */ /* 0x004ea8000c1e1b00 */
[----:B------:R-:W2:Y:S04]  /*00a0*/  LDG.E.64 R8, desc[UR4][R2.64+-0x8] ;  /* 0xfffff80402087981 */ /* 0x000ea8000c1e1b00 */
[----:B------:R-:W3:Y:S01]  /*00b0*/  LDG.E.64 R10, desc[UR4][R2.64] ;  /* 0x00000004020a7981 */ /* 0x000ee2000c1e1b00 */
[----:B------:R-:W-:Y:S01]  /*00c0*/  IMAD.MOV.U32 R12, RZ, RZ, 0x1 ;  /* 0x00000001ff0c7424 */ /* 0x000fe200078e00ff */
[----:B------:R-:W-:Y:S01]  /*00d0*/  BSSY.RECONVERGENT B0, `(.L_x_31) ;  /* 0x0000014000007945 */ /* 0x000fe20003800200 */
[----:B0-----:R-:W-:-:S06]  /*00e0*/  DMUL R4, R4, R4 ;  /* 0x0000000404047228 */ /* 0x001fcc0000000000 */
[----:B------:R-:W0:Y:S02]  /*00f0*/  MUFU.RCP64H R13, R5 ;  /* 0x00000005000d7308 */ /* 0x000e240000001800 */
[----:B0-----:R-:W-:-:S08]  /*0100*/  DFMA R14, -R4, R12, 1 ;  /* 0x3ff00000040e742b */ /* 0x001fd0000000010c */
[----:B------:R-:W-:-:S08]  /*0110*/  DFMA R14, R14, R14, R14 ;  /* 0x0000000e0e0e722b */ /* 0x000fd0000000000e */
[----:B------:R-:W-:Y:S02]  /*0120*/  DFMA R14, R12, R14, R12 ;  /* 0x0000000e0c0e722b */ /* 0x000fe4000000000c */
[----:B--2---:R-:W-:-:S06]  /*0130*/  DADD R6, R6, R8 ;  /* 0x0000000006067229 */ /* 0x004fcc0000000008 */
[----:B------:R-:W-:Y:S02]  /*0140*/  DFMA R8, -R4, R14, 1 ;  /* 0x3ff000000408742b */ /* 0x000fe4000000010e */
[----:B---3--:R-:W-:-:S06]  /*0150*/  DADD R10, R10, R10 ;  /* 0x000000000a0a7229 */ /* 0x008fcc000000000a */
[----:B------:R-:W-:Y:S02]  /*0160*/  DFMA R8, R14, R8, R14 ;  /* 0x000000080e08722b */ /* 0x000fe4000000000e */
        /* <DEDUP_REMOVED lines=8> */
[----:B------:R-:W-:-:S07]  /*01f0*/  MOV R10, 0x210 ;  /* 0x00000210000a7802 */ /* 0x000fce0000000f00 */
[----:B------:R-:W-:Y:S05]  /*0200*/  CALL.REL.NOINC `($__internal_2_$__cuda_sm20_div_rn_f64_full) ;  /* 0x0000000000147944 */ /* 0x000fea0003c00000 */
.L_x_32:
[----:B------:R-:W-:Y:S05]  /*0210*/  BSYNC.RECONVERGENT B0 ;  /* 0x0000000000007941 */ /* 0x000fea0003800200 */
.L_x_31:
[----:B------:R-:W0:Y:S02]  /*0220*/  LDC.64 R4, c[0x0][0x380] ;  /* 0x0000e000ff047b82 */ /* 0x000e240000000a00 */
[----:B0-----:R-:W-:-:S05]  /*0230*/  IMAD.WIDE R4, R0, 0x8, R4 ;  /* 0x0000000800047825 */ /* 0x001fca00078e0204 */
[----:B------:R-:W-:Y:S01]  /*0240*/  STG.E.64 desc[UR4][R4.64], R2 ;  /* 0x0000000204007986 */ /* 0x000fe2000c101b04 */
[----:B------:R-:W-:Y:S05]  /*0250*/  EXIT ;  /* 0x000000000000794d */ /* 0x000fea0003800000 */
        .weak           $__internal_2_$__cuda_sm20_div_rn_f64_full
        .type           $__internal_2_$__cuda_sm20_div_rn_f64_full,@function
        .size           $__internal_2_$__cuda_sm20_div_rn_f64_full,(.L_x_73 - $__internal_2_$__cuda_sm20_div_rn_f64_full)
$__internal_2_$__cuda_sm20_div_rn_f64_full:
[C---:B------:R-:W-:Y:S01]  /*0260*/  FSETP.GEU.AND P0, PT, |R5|.reuse, 1.469367938527859385e-39, PT ;  /* 0x001000000500780b */ /* 0x040fe20003f0e200 */
[----:B------:R-:W-:Y:S01]  /*0270*/  IMAD.MOV.U32 R16, RZ, RZ, 0x1 ;  /* 0x00000001ff107424 */ /* 0x000fe200078e00ff */
[----:B------:R-:W-:Y:S01]  /*0280*/  LOP3.LUT R2, R5, 0x800fffff, RZ, 0xc0, !PT ;  /* 0x800fffff05027812 */ /* 0x000fe200078ec0ff */
[----:B------:R-:W-:Y:S01]  /*0290*/  BSSY.RECONVERGENT B1, `(.L_x_33) ;  /* 0x0000055000017945 */ /* 0x000fe20003800200 */
[C---:B------:R-:W-:Y:S02]  /*02a0*/  FSETP.GEU.AND P2, PT, |R7|.reuse, 1.469367938527859385e-39, PT ;  /* 0x001000000700780b */ /* 0x040fe40003f4e200 */
[----:B------:R-:W-:Y:S01]  /*02b0*/  LOP3.LUT R3, R2, 0x3ff00000, RZ, 0xfc, !PT ;  /* 0x3ff0000002037812 */ /* 0x000fe200078efcff */
[----:B------:R-:W-:Y:S01]  /*02c0*/  IMAD.MOV.U32 R2, RZ, RZ, R4 ;  /* 0x000000ffff027224 */ /* 0x000fe200078e0004 */
[----:B------:R-:W-:Y:S02]  /*02d0*/  LOP3.LUT R11, R7, 0x7ff00000, RZ, 0xc0, !PT ;  /* 0x7ff00000070b7812 */ /* 0x000fe400078ec0ff */
[----:B------:R-:W-:-:S03]  /*02e0*/  LOP3.LUT R14, R5, 0x7ff00000, RZ, 0xc0, !PT ;  /* 0x7ff00000050e7812 */ /* 0x000fc600078ec0ff */
[----:B------:R-:W-:Y:S01]  /*02f0*/  @!P0 DMUL R2, R4, 8.98846567431157953865e+307 ;  /* 0x7fe0000004028828 */ /* 0x000fe20000000000 */
[----:B------:R-:W-:-:S03]  /*0300*/  ISETP.GE.U32.AND P1, PT, R11, R14, PT ;  /* 0x0000000e0b00720c */ /* 0x000fc60003f26070 */
[----:B------:R-:W-:Y:S01]  /*0310*/  @!P2 LOP3.LUT R12, R5, 0x7ff00000, RZ, 0xc0, !PT ;  /* 0x7ff00000050ca812 */ /* 0x000fe200078ec0ff */
[----:B------:R-:W-:Y:S01]  /*0320*/  @!P2 IMAD.MOV.U32 R18, RZ, RZ, RZ ;  /* 0x000000ffff12a224 */ /* 0x000fe200078e00ff */
[----:B------:R-:W0:Y:S02]  /*0330*/  MUFU.RCP64H R17, R3 ;  /* 0x0000000300117308 */ /* 0x000e240000001800 */
[----:B------:R-:W-:Y:S01]  /*0340*/  @!P2 ISETP.GE.U32.AND P3, PT, R11, R12, PT ;  /* 0x0000000c0b00a20c */ /* 0x000fe20003f66070 */
[----:B------:R-:W-:-:S05]  /*0350*/  IMAD.MOV.U32 R12, RZ, RZ, 0x1ca00000 ;  /* 0x1ca00000ff0c7424 */ /* 0x000fca00078e00ff */
[----:B------:R-:W-:-:S04]  /*0360*/  @!P2 SEL R13, R12, 0x63400000, !P3 ;  /* 0x634000000c0da807 */ /* 0x000fc80005800000 */
[----:B------:R-:W-:-:S04]  /*0370*/  @!P2 LOP3.LUT R13, R13, 0x80000000, R7, 0xf8, !PT ;  /* 0x800000000d0da812 */ /* 0x000fc800078ef807 */
[----:B------:R-:W-:Y:S01]  /*0380*/  @!P2 LOP3.LUT R19, R13, 0x100000, RZ, 0xfc, !PT ;  /* 0x001000000d13a812 */ /* 0x000fe200078efcff */
        /* <DEDUP_REMOVED lines=8> */
[----:B------:R-:W-:Y:S01]  /*0410*/  DFMA R16, R16, R20, R16 ;  /* 0x000000141010722b */ /* 0x000fe20000000010 */
[----:B------:R-:W-:Y:S02]  /*0420*/  IMAD.MOV.U32 R21, RZ, RZ, R11 ;  /* 0x000000ffff157224 */ /* 0x000fe400078e000b */
[----:B------:R-:W-:Y:S01]  /*0430*/  IMAD.MOV.U32 R20, RZ, RZ, R14 ;  /* 0x000000ffff147224 */ /* 0x000fe200078e000e */
[----:B------:R-:W-:Y:S02]  /*0440*/  @!P0 LOP3.LUT R20, R3, 0x7ff00000, RZ, 0xc0, !PT ;  /* 0x7ff0000003148812 */ /* 0x000fe400078ec0ff */
[----:B------:R-:W-:Y:S02]  /*0450*/  @!P2 LOP3.LUT R21, R9, 0x7ff00000, RZ, 0xc0, !PT ;  /* 0x7ff000000915a812 */ /* 0x000fe400078ec0ff */
[----:B------:R-:W-:Y:S01]  /*0460*/  DMUL R18, R16, R8 ;  /* 0x0000000810127228 */ /* 0x000fe20000000000 */
[----:B------:R-:W-:Y:S02]  /*0470*/  VIADD R22, R20, 0xffffffff ;  /* 0xffffffff14167836 */ /* 0x000fe40000000000 */
[----:B------:R-:W-:-:S05]  /*0480*/  VIADD R13, R21, 0xffffffff ;  /* 0xffffffff150d7836 */ /* 0x000fca0000000000 */
[----:B------:R-:W-:Y:S01]  /*0490*/  DFMA R14, R18, -R2, R8 ;  /* 0x80000002120e722b */ /* 0x000fe20000000008 */
[----:B------:R-:W-:-:S04]  /*04a0*/  ISETP.GT.U32.AND P0, PT, R13, 0x7feffffe, PT ;  /* 0x7feffffe0d00780c */ /* 0x000fc80003f04070 */
[----:B------:R-:W-:-:S03]  /*04b0*/  ISETP.GT.U32.OR P0, PT, R22, 0x7feffffe, P0 ;  /* 0x7feffffe1600780c */ /* 0x000fc60000704470 */
[----:B------:R-:W-:-:S10]  /*04c0*/  DFMA R14, R16, R14, R18 ;  /* 0x0000000e100e722b */ /* 0x000fd40000000012 */
[----:B------:R-:W-:Y:S05]  /*04d0*/  @P0 BRA `(.L_x_34) ;  /* 0x00000000006c0947 */ /* 0x000fea0003800000 */
[----:B------:R-:W-:-:S04]  /*04e0*/  LOP3.LUT R16, R5, 0x7ff00000, RZ, 0xc0, !PT ;  /* 0x7ff0000005107812 */ /* 0x000fc800078ec0ff */
[CC--:B------:R-:W-:Y:S02]  /*04f0*/  VIADDMNMX R6, R11.reuse, -R16.reuse, 0xb9600000, !PT ;  /* 0xb96000000b067446 */ /* 0x0c0fe40007800910 */
[----:B------:R-:W-:Y:S02]  /*0500*/  ISETP.GE.U32.AND P0, PT, R11, R16, PT ;  /* 0x000000100b00720c */ /* 0x000fe40003f06070 */
[----:B------:R-:W-:Y:S02]  /*0510*/  VIMNMX R6, PT, PT, R6, 0x46a00000, PT ;  /* 0x46a0000006067848 */ /* 0x000fe40003fe0100 */
[----:B------:R-:W-:-:S05]  /*0520*/  SEL R11, R12, 0x63400000, !P0 ;  /* 0x634000000c0b7807 */ /* 0x000fca0004000000 */
[----:B------:R-:W-:Y:S02]  /*0530*/  IMAD.IADD R11, R6, 0x1, -R11 ;  /* 0x00000001060b7824 */ /* 0x000fe400078e0a0b */
[----:B------:R-:W-:Y:S02]  /*0540*/  IMAD.MOV.U32 R6, RZ, RZ, RZ ;  /* 0x000000ffff067224 */ /* 0x000fe400078e00ff */
        /* <DEDUP_REMOVED lines=10> */
[----:B------:R-:W-:Y:S01]  /*05f0*/  IMAD.MOV R3, RZ, RZ, -R11 ;  /* 0x000000ffff037224 */ /* 0x000fe200078e0a0b */
[----:B------:R-:W-:Y:S01]  /*0600*/  DMUL.RP R6, R14, R6 ;  /* 0x000000060e067228 */ /* 0x000fe20000008000 */
[----:B------:R-:W-:Y:S01]  /*0610*/  IMAD.MOV.U32 R2, RZ, RZ, RZ ;  /* 0x000000ffff027224 */ /* 0x000fe200078e00ff */
[----:B------:R-:W-:-:S05]  /*0620*/  IADD3 R11, PT, PT, -R11, -0x43300000, RZ ;  /* 0xbcd000000b0b7810 */ /* 0x000fca0007ffe1ff */
[----:B------:R-:W-:-:S03]  /*0630*/  DFMA R2, R12, -R2, R14 ;  /* 0x800000020c02722b */ /* 0x000fc6000000000e */
[----:B------:R-:W-:-:S07]  /*0640*/  LOP3.LUT R5, R7, R5, RZ, 0x3c, !PT ;  /* 0x0000000507057212 */ /* 0x000fce00078e3cff */
[----:B------:R-:W-:-:S04]  /*0650*/  FSETP.NEU.AND P0, PT, |R3|, R11, PT ;  /* 0x0000000b0300720b */ /* 0x000fc80003f0d200 */
[----:B------:R-:W-:Y:S02]  /*0660*/  FSEL R12, R6, R12, !P0 ;  /* 0x0000000c060c7208 */ /* 0x000fe40004000000 */
[----:B------:R-:W-:Y:S01]  /*0670*/  FSEL R13, R5, R13, !P0 ;  /* 0x0000000d050d7208 */ /* 0x000fe20004000000 */
[----:B------:R-:W-:Y:S06]  /*0680*/  BRA `(.L_x_35) ;  /* 0x0000000000547947 */ /* 0x000fec0003800000 */
.L_x_34:
        /* <DEDUP_REMOVED lines=16> */
.L_x_37:
[----:B------:R-:W-:Y:S01]  /*0790*/  LOP3.LUT R13, R5, 0x80000, RZ, 0xfc, !PT ;  /* 0x00080000050d7812 */ /* 0x000fe200078efcff */
[----:B------:R-:W-:Y:S01]  /*07a0*/  IMAD.MOV.U32 R12, RZ, RZ, R4 ;  /* 0x000000ffff0c7224 */ /* 0x000fe200078e0004 */
[----:B------:R-:W-:Y:S06]  /*07b0*/  BRA `(.L_x_35) ;  /* 0x0000000000087947 */ /* 0x000fec0003800000 */
.L_x_36:
[----:B------:R-:W-:Y:S01]  /*07c0*/  LOP3.LUT R13, R7, 0x80000, RZ, 0xfc, !PT ;  /* 0x00080000070d7812 */ /* 0x000fe200078efcff */
[----:B------:R-:W-:-:S07]  /*07d0*/  IMAD.MOV.U32 R12, RZ, RZ, R6 ;  /* 0x000000ffff0c7224 */ /* 0x000fce00078e0006 */
.L_x_35:
[----:B------:R-:W-:Y:S05]  /*07e0*/  BSYNC.RECONVERGENT B1 ;  /* 0x0000000000017941 */ /* 0x000fea0003800200 */
.L_x_33:
[----:B------:R-:W-:Y:S02]  /*07f0*/  IMAD.MOV.U32 R11, RZ, RZ, 0x0 ;  /* 0x00000000ff0b7424 */ /* 0x000fe400078e00ff */
[----:B------:R-:W-:Y:S02]  /*0800*/  IMAD.MOV.U32 R2, RZ, RZ, R12 ;  /* 0x000000ffff027224 */ /* 0x000fe400078e000c */
[----:B------:R-:W-:Y:S01]  /*0810*/  IMAD.MOV.U32 R3, RZ, RZ, R13 ;  /* 0x000000ffff037224 */ /* 0x000fe200078e000d */
[----:B------:R-:W-:Y:S06]  /*0820*/  RET.REL.NODEC R10 `(_Z3DDXPdS_d) ;  /* 0xfffffff40af47950 */ /* 0x000fec0003c3ffff */
.L_x_38:
        /* <DEDUP_REMOVED lines=13> */
.L_x_73:


//--------------------- .text._Z2DZPdS_d          --------------------------
	.section	.text._Z2DZPdS_d,"ax",@progbits
	.align	128
        .global         _Z2DZPdS_d
        .type           _Z2DZPdS_d,@function
        .size           _Z2DZPdS_d,(.L_x_74 - _Z2DZPdS_d)
        .other          _Z2DZPdS_d,@"STO_CUDA_ENTRY STV_DEFAULT"
_Z2DZPdS_d:
.text._Z2DZPdS_d:
[----:B------:R-:W-:Y:S01]  /*0000*/  LDC R1, c[0x0][0x37c] ;  /* 0x0000df00ff017b82 */ /* 0x000fe20000000800 */
[----:B------:R-:W0:Y:S07]  /*0010*/  S2R R4, SR_TID.X ;  /* 0x0000000000047919 */ /* 0x000e2e0000002100 */
[----:B------:R-:W1:Y:S01]  /*0020*/  LDC.64 R8, c[0x0][0x388] ;  /* 0x0000e200ff087b82 */ /* 0x000e620000000a00 */
[----:B------:R-:W2:Y:S01]  /*0030*/  LDCU.64 UR4, c[0x0][0x358] ;  /* 0x00006b00ff0477ac */ /* 0x000ea20008000a00 */
[----:B------:R-:W0:Y:S06]  /*0040*/  S2R R3, SR_CTAID.X ;  /* 0x0000000000037919 */ /* 0x000e2c0000002500 */
[----:B------:R-:W3:Y:S01]  /*0050*/  LDC.64 R6, c[0x0][0x390] ;  /* 0x0000e400ff067b82 */ /* 0x000ee20000000a00 */
[----:B------:R-:W-:-:S07]  /*0060*/  IMAD.MOV.U32 R12, RZ, RZ, 0x1 ;  /* 0x00000001ff0c7424 */ /* 0x000fce00078e00ff */
[----:B------:R-:W4:Y:S01]  /*0070*/  LDC.64 R16, c[0x0][0x380] ;  /* 0x0000e000ff107b82 */ /* 0x000f220000000a00 */
[----:B0-----:R-:W-:-:S04]  /*0080*/  IMAD R4, R3, 0x4, R4 ;  /* 0x0000000403047824 */ /* 0x001fc800078e0204 */
[----:B-1----:R-:W-:-:S05]  /*0090*/  IMAD.WIDE R8, R4, 0x8, R8 ;  /* 0x0000000804087825 */ /* 0x002fca00078e0208 */
[----:B--2---:R-:W2:Y:S04]  /*00a0*/  LDG.E.64 R2, desc[UR4][R8.64+0x80] ;  /* 0x0000800408027981 */ /* 0x004ea8000c1e1b00 */
[----:B------:R-:W2:Y:S01]  /*00b0*/  LDG.E.64 R10, desc[UR4][R8.64+-0x80] ;  /* 0xffff8004080a7981 */ /* 0x000ea2000c1e1b00 */
[----:B---3--:R-:W-:Y:S01]  /*00c0*/  DADD R6, R6, R6 ;  /* 0x0000000006067229 */ /* 0x008fe20000000006 */
[----:B------:R-:W-:Y:S01]  /*00d0*/  BSSY.RECONVERGENT B0, `(.L_x_39) ;  /* 0x0000018000007945 */ /* 0x000fe20003800200 */
[----:B----4-:R-:W-:-:S04]  /*00e0*/  IMAD.WIDE R4, R4, 0x8, R16 ;  /* 0x0000000804047825 */ /* 0x010fc800078e0210 */
[----:B------:R-:W0:Y:S02]  /*00f0*/  MUFU.RCP64H R13, R7 ;  /* 0x00000007000d7308 */ /* 0x000e240000001800 */
[----:B0-----:R-:W-:-:S08]  /*0100*/  DFMA R14, -R6, R12, 1 ;  /* 0x3ff00000060e742b */ /* 0x001fd0000000010c */
[----:B------:R-:W-:-:S08]  /*0110*/  DFMA R14, R14, R14, R14 ;  /* 0x0000000e0e0e722b */ /* 0x000fd0000000000e */
[----:B------:R-:W-:-:S08]  /*0120*/  DFMA R14, R12, R14, R12 ;  /* 0x0000000e0c0e722b */ /* 0x000fd0000000000c */
[----:B------:R-:W-:-:S08]  /*0130*/  DFMA R12, -R6, R14, 1 ;  /* 0x3ff00000060c742b */ /* 0x000fd0000000010e */
[----:B------:R-:W-:Y:S02]  /*0140*/  DFMA R12, R14, R12, R14 ;  /* 0x0000000c0e0c722b */ /* 0x000fe4000000000e */
[----:B--2---:R-:W-:-:S08]  /*0150*/  DADD R10, R2, -R10 ;  /* 0x00000000020a7229 */ /* 0x004fd0000000080a */
        /* <DEDUP_REMOVED lines=12> */
[----:B------:R-:W-:Y:S05]  /*0220*/  CALL.REL.NOINC `($__internal_3_$__cuda_sm20_div_rn_f64_full) ;  /* 0x0000000000f47944 */ /* 0x000fea0003c00000 */
[----:B------:R-:W-:Y:S02]  /*0230*/  IMAD.MOV.U32 R2, RZ, RZ, R18 ;  /* 0x000000ffff027224 */ /* 0x000fe400078e0012 */
[----:B------:R-:W-:-:S07]  /*0240*/  IMAD.MOV.U32 R3, RZ, RZ, R19 ;  /* 0x000000ffff037224 */ /* 0x000fce00078e0013 */
.L_x_40:
[----:B------:R-:W-:Y:S05]  /*0250*/  BSYNC.RECONVERGENT B0 ;  /* 0x0000000000007941 */ /* 0x000fea0003800200 */
.L_x_39:
[----:B------:R0:W-:Y:S04]  /*0260*/  STG.E.64 desc[UR4][R4.64], R2 ;  /* 0x0000000204007986 */ /* 0x0001e8000c101b04 */
[----:B------:R-:W2:Y:S04]  /*0270*/  LDG.E.64 R10, desc[UR4][R8.64+0x80] ;  /* 0x00008004080a7981 */ /* 0x000ea8000c1e1b00 */
[----:B------:R-:W2:Y:S01]  /*0280*/  LDG.E.64 R12, desc[UR4][R8.64+-0x80] ;  /* 0xffff8004080c7981 */ /* 0x000ea2000c1e1b00 */
[----:B------:R-:W1:Y:S01]  /*0290*/  MUFU.RCP64H R15, R7 ;  /* 0x00000007000f7308 */ /* 0x000e620000001800 */
[----:B------:R-:W-:Y:S01]  /*02a0*/  IMAD.MOV.U32 R14, RZ, RZ, 0x1 ;  /* 0x00000001ff0e7424 */ /* 0x000fe200078e00ff */
[----:B------:R-:W-:Y:S05]  /*02b0*/  BSSY.RECONVERGENT B0, `(.L_x_41) ;  /* 0x0000016000007945 */ /* 0x000fea0003800200 */
[----:B-1----:R-:W-:-:S08]  /*02c0*/  DFMA R16, -R6, R14, 1 ;  /* 0x3ff000000610742b */ /* 0x002fd0000000010e */
[----:B------:R-:W-:-:S08]  /*02d0*/  DFMA R16, R16, R16, R16 ;  /* 0x000000101010722b */ /* 0x000fd00000000010 */
[----:B------:R-:W-:-:S08]  /*02e0*/  DFMA R16, R14, R16, R14 ;  /* 0x000000100e10722b */ /* 0x000fd0000000000e */
[----:B------:R-:W-:-:S08]  /*02f0*/  DFMA R14, -R6, R16, 1 ;  /* 0x3ff00000060e742b */ /* 0x000fd00000000110 */
[----:B------:R-:W-:Y:S02]  /*0300*/  DFMA R14, R16, R14, R16 ;  /* 0x0000000e100e722b */ /* 0x000fe40000000010 */
[----:B--2---:R-:W-:-:S08]  /*0310*/  DADD R10, R10, -R12 ;  /* 0x000000000a0a7229 */ /* 0x004fd0000000080c */
[----:B0-----:R-:W-:Y:S02]  /*0320*/  DMUL R2, R14, R10 ;  /* 0x0000000a0e027228 */ /* 0x001fe40000000000 */
        /* <DEDUP_REMOVED lines=14> */
.L_x_42:
[----:B------:R-:W-:Y:S05]  /*0410*/  BSYNC.RECONVERGENT B0 ;  /* 0x0000000000007941 */ /* 0x000fea0003800200 */
.L_x_41:
        /* <DEDUP_REMOVED lines=27> */
.L_x_44:
[----:B------:R-:W-:Y:S05]  /*05d0*/  BSYNC.RECONVERGENT B0 ;  /* 0x0000000000007941 */ /* 0x000fea0003800200 */
.L_x_43:
[----:B------:R-:W-:Y:S01]  /*05e0*/  STG.E.64 desc[UR4][R4.64], R2 ;  /* 0x0000000204007986 */ /* 0x000fe2000c101b04 */
[----:B------:R-:W-:Y:S05]  /*05f0*/  EXIT ;  /* 0x000000000000794d */ /* 0x000fea0003800000 */
        .weak           $__internal_3_$__cuda_sm20_div_rn_f64_full
        .type           $__internal_3_$__cuda_sm20_div_rn_f64_full,@function
        .size           $__internal_3_$__cuda_sm20_div_rn_f64_full,(.L_x_74 - $__internal_3_$__cuda_sm20_div_rn_f64_full)
$__internal_3_$__cuda_sm20_div_rn_f64_full:
[C---:B------:R-:W-:Y:S01]  /*0600*/  FSETP.GEU.AND P0, PT, |R11|.reuse, 1.469367938527859385e-39, PT ;  /* 0x001000000b00780b */ /* 0x040fe20003f0e200 */
[----:B------:R-:W-:Y:S01]  /*0610*/  IMAD.MOV.U32 R16, RZ, RZ, 0x1 ;  /* 0x00000001ff107424 */ /* 0x000fe200078e00ff */
[----:B------:R-:W-:Y:S01]  /*0620*/  LOP3.LUT R2, R11, 0x800fffff, RZ, 0xc0, !PT ;  /* 0x800fffff0b027812 */ /* 0x000fe200078ec0ff */
[----:B------:R-:W-:Y:S01]  /*0630*/  IMAD.MOV.U32 R21, RZ, RZ, 0x1ca00000 ;  /* 0x1ca00000ff157424 */ /* 0x000fe200078e00ff */
[C---:B------:R-:W-:Y:S01]  /*0640*/  FSETP.GEU.AND P2, PT, |R13|.reuse, 1.469367938527859385e-39, PT ;  /* 0x001000000d00780b */ /* 0x040fe20003f4e200 */
[----:B------:R-:W-:Y:S01]  /*0650*/  BSSY.RECONVERGENT B1, `(.L_x_45) ;  /* 0x0000052000017945 */ /* 0x000fe20003800200 */
[----:B------:R-:W-:Y:S02]  /*0660*/  LOP3.LUT R3, R2, 0x3ff00000, RZ, 0xfc, !PT ;  /* 0x3ff0000002037812 */ /* 0x000fe400078efcff */
[----:B------:R-:W-:Y:S02]  /*0670*/  MOV R2, R10 ;  /* 0x0000000a00027202 */ /* 0x000fe40000000f00 */
[----:B------:R-:W-:-:S02]  /*0680*/  LOP3.LUT R20, R13, 0x7ff00000, RZ, 0xc0, !PT ;  /* 0x7ff000000d147812 */ /* 0x000fc400078ec0ff */
[C---:B------:R-:W-:Y:S01]  /*0690*/  LOP3.LUT R23, R11.reuse, 0x7ff00000, RZ, 0xc0, !PT ;  /* 0x7ff000000b177812 */ /* 0x040fe200078ec0ff */
[----:B------:R-:W-:Y:S02]  /*06a0*/  @!P0 DMUL R2, R10, 8.98846567431157953865e+307 ;  /* 0x7fe000000a028828 */ /* 0x000fe40000000000 */
[----:B------:R-:W-:Y:S01]  /*06b0*/  IMAD.MOV.U32 R22, RZ, RZ, R20 ;  /* 0x000000ffff167224 */ /* 0x000fe200078e0014 */
[C---:B------:R-:W-:Y:S02]  /*06c0*/  ISETP.GE.U32.AND P1, PT, R20.reuse, R23, PT ;  /* 0x000000171400720c */ /* 0x040fe40003f26070 */
[----:B------:R-:W-:Y:S01]  /*06d0*/  @!P2 LOP3.LUT R19, R11, 0x7ff00000, RZ, 0xc0, !PT ;  /* 0x7ff000000b13a812 */ /* 0x000fe200078ec0ff */
[----:B------:R-:W0:Y:S03]  /*06e0*/  MUFU.RCP64H R17, R3 ;  /* 0x0000000300117308 */ /* 0x000e260000001800 */
[----:B------:R-:W-:-:S02]  /*06f0*/  @!P2 ISETP.GE.U32.AND P3, PT, R20, R19, PT ;  /* 0x000000131400a20c */ /* 0x000fc40003f66070 */
[----:B------:R-:W-:Y:S02]  /*0700*/  @!P0 LOP3.LUT R23, R3, 0x7ff00000, RZ, 0xc0, !PT ;  /* 0x7ff0000003178812 */ /* 0x000fe400078ec0ff */
        /* <DEDUP_REMOVED lines=39> */
[----:B------:R-:W-:Y:S01]  /*0980*/  IADD3 R3, PT, PT, -R12, RZ, RZ ;  /* 0x000000ff0c037210 */ /* 0x000fe20007ffe1ff */
        /* <DEDUP_REMOVED lines=9> */
.L_x_46:
        /* <DEDUP_REMOVED lines=16> */
.L_x_49:
[----:B------:R-:W-:Y:S01]  /*0b20*/  LOP3.LUT R19, R11, 0x80000, RZ, 0xfc, !PT ;  /* 0x000800000b137812 */ /* 0x000fe200078efcff */
[----:B------:R-:W-:Y:S01]  /*0b30*/  IMAD.MOV.U32 R18, RZ, RZ, R10 ;  /* 0x000000ffff127224 */ /* 0x000fe200078e000a */
[----:B------:R-:W-:Y:S06]  /*0b40*/  BRA `(.L_x_47) ;  /* 0x0000000000087947 */ /* 0x000fec0003800000 */
.L_x_48:
[----:B------:R-:W-:Y:S01]  /*0b50*/  LOP3.LUT R19, R13, 0x80000, RZ, 0xfc, !PT ;  /* 0x000800000d137812 */ /* 0x000fe200078efcff */
[----:B------:R-:W-:-:S07]  /*0b60*/  IMAD.MOV.U32 R18, RZ, RZ, R12 ;  /* 0x000000ffff127224 */ /* 0x000fce00078e000c */
.L_x_47:
[----:B------:R-:W-:Y:S05]  /*0b70*/  BSYNC.RECONVERGENT B1 ;  /* 0x0000000000017941 */ /* 0x000fea0003800200 */
.L_x_45:
[----:B------:R-:W-:Y:S02]  /*0b80*/  IMAD.MOV.U32 R2, RZ, RZ, R0 ;  /* 0x000000ffff027224 */ /* 0x000fe400078e0000 */
[----:B------:R-:W-:-:S04]  /*0b90*/  IMAD.MOV.U32 R3, RZ, RZ, 0x0 ;  /* 0x00000000ff037424 */ /* 0x000fc800078e00ff */
[----:B------:R-:W-:Y:S05]  /*0ba0*/  RET.REL.NODEC R2 `(_Z2DZPdS_d) ;  /* 0xfffffff402147950 */ /* 0x000fea0003c3ffff */
.L_x_50:
        /* <DEDUP_REMOVED lines=13> */
.L_x_74:


//--------------------- .text._Z2DYPdS_d          --------------------------
	.section	.text._Z2DYPdS_d,"ax",@progbits
	.align	128
        .global         _Z2DYPdS_d
        .type           _Z2DYPdS_d,@function
        .size           _Z2DYPdS_d,(.L_x_75 - _Z2DYPdS_d)
        .other          _Z2DYPdS_d,@"STO_CUDA_ENTRY STV_DEFAULT"
_Z2DYPdS_d:
.text._Z2DYPdS_d:
        /* <DEDUP_REMOVED lines=34> */
[----:B------:R-:W-:Y:S05]  /*0220*/  CALL.REL.NOINC `($__internal_4_$__cuda_sm20_div_rn_f64_full) ;  /* 0x0000000000847944 */ /* 0x000fea0003c00000 */
[----:B------:R-:W-:Y:S02]  /*0230*/  IMAD.MOV.U32 R2, RZ, RZ, R18 ;  /* 0x000000ffff027224 */ /* 0x000fe400078e0012 */
[----:B------:R-:W-:-:S07]  /*0240*/  IMAD.MOV.U32 R3, RZ, RZ, R19 ;  /* 0x000000ffff037224 */ /* 0x000fce00078e0013 */
.L_x_52:
[----:B------:R-:W-:Y:S05]  /*0250*/  BSYNC.RECONVERGENT B0 ;  /* 0x0000000000007941 */ /* 0x000fea0003800200 */
.L_x_51:
        /* <DEDUP_REMOVED lines=27> */
.L_x_54:
[----:B------:R-:W-:Y:S05]  /*0410*/  BSYNC.RECONVERGENT B0 ;  /* 0x0000000000007941 */ /* 0x000fea0003800200 */
.L_x_53:
[----:B------:R-:W-:Y:S01]  /*0420*/  STG.E.64 desc[UR4][R4.64], R2 ;  /* 0x0000000204007986 */ /* 0x000fe2000c101b04 */
[----:B------:R-:W-:Y:S05]  /*0430*/  EXIT ;  /* 0x000000000000794d */ /* 0x000fea0003800000 */
        .weak           $__internal_4_$__cuda_sm20_div_rn_f64_full
        .type           $__internal_4_$__cuda_sm20_div_rn_f64_full,@function
        .size           $__internal_4_$__cuda_sm20_div_rn_f64_full,(.L_x_75 - $__internal_4_$__cuda_sm20_div_rn_f64_full)
$__internal_4_$__cuda_sm20_div_rn_f64_full:
        /* <DEDUP_REMOVED lines=66> */
.L_x_56:
        /* <DEDUP_REMOVED lines=16> */
.L_x_59:
[----:B------:R-:W-:Y:S01]  /*0960*/  LOP3.LUT R19, R11, 0x80000, RZ, 0xfc, !PT ;  /* 0x000800000b137812 */ /* 0x000fe200078efcff */
[----:B------:R-:W-:Y:S01]  /*0970*/  IMAD.MOV.U32 R18, RZ, RZ, R10 ;  /* 0x000000ffff127224 */ /* 0x000fe200078e000a */
[----:B------:R-:W-:Y:S06]  /*0980*/  BRA `(.L_x_57) ;  /* 0x0000000000087947 */ /* 0x000fec0003800000 */
.L_x_58:
[----:B------:R-:W-:Y:S01]  /*0990*/  LOP3.LUT R19, R13, 0x80000, RZ, 0xfc, !PT ;  /* 0x000800000d137812 */ /* 0x000fe200078efcff */
[----:B------:R-:W-:-:S07]  /*09a0*/  IMAD.MOV.U32 R18, RZ, RZ, R12 ;  /* 0x000000ffff127224 */ /* 0x000fce00078e000c */
.L_x_57:
[----:B------:R-:W-:Y:S05]  /*09b0*/  BSYNC.RECONVERGENT B1 ;  /* 0x0000000000017941 */ /* 0x000fea0003800200 */
.L_x_55:
[----:B------:R-:W-:Y:S02]  /*09c0*/  IMAD.MOV.U32 R2, RZ, RZ, R0 ;  /* 0x000000ffff027224 */ /* 0x000fe400078e0000 */
[----:B------:R-:W-:-:S04]  /*09d0*/  IMAD.MOV.U32 R3, RZ, RZ, 0x0 ;  /* 0x00000000ff037424 */ /* 0x000fc800078e00ff */
[----:B------:R-:W-:Y:S05]  /*09e0*/  RET.REL.NODEC R2 `(_Z2DYPdS_d) ;  /* 0xfffffff402847950 */ /* 0x000fea0003c3ffff */
.L_x_60:
        /* <DEDUP_REMOVED lines=9> */
.L_x_75:


//--------------------- .text._Z2DXPdS_d          --------------------------
	.section	.text._Z2DXPdS_d,"ax",@progbits
	.align	128
        .global         _Z2DXPdS_d
        .type           _Z2DXPdS_d,@function
        .size           _Z2DXPdS_d,(.L_x_76 - _Z2DXPdS_d)
        .other          _Z2DXPdS_d,@"STO_CUDA_ENTRY STV_DEFAULT"
_Z2DXPdS_d:
.text._Z2DXPdS_d:
        /* <DEDUP_REMOVED lines=9> */
[----:B------:R-:W-:-:S04]  /*0090*/  IMAD.SHL.U32 R4, R0, 0x4, RZ ;  /* 0x0000000400047824 */ /* 0x000fc800078e00ff */
        /* <DEDUP_REMOVED lines=25> */
[----:B------:R-:W-:Y:S05]  /*0230*/  CALL.REL.NOINC `($__internal_5_$__cuda_sm20_div_rn_f64_full) ;  /* 0x0000000000847944 */ /* 0x000fea0003c00000 */
[----:B------:R-:W-:Y:S02]  /*0240*/  IMAD.MOV.U32 R2, RZ, RZ, R18 ;  /* 0x000000ffff027224 */ /* 0x000fe400078e0012 */
[----:B------:R-:W-:-:S07]  /*0250*/  IMAD.MOV.U32 R3, RZ, RZ, R19 ;  /* 0x000000ffff037224 */ /* 0x000fce00078e0013 */
.L_x_62:
[----:B------:R-:W-:Y:S05]  /*0260*/  BSYNC.RECONVERGENT B0 ;  /* 0x0000000000007941 */ /* 0x000fea0003800200 */
.L_x_61:
        /* <DEDUP_REMOVED lines=27> */
.L_x_64:
[----:B------:R-:W-:Y:S05]  /*0420*/  BSYNC.RECONVERGENT B0 ;  /* 0x0000000000007941 */ /* 0x000fea0003800200 */
.L_x_63:
[----:B------:R-:W-:Y:S01]  /*0430*/  STG.E.64 desc[UR4][R4.64], R2 ;  /* 0x0000000204007986 */ /* 0x000fe2000c101b04 */
[----:B------:R-:W-:Y:S05]  /*0440*/  EXIT ;  /* 0x000000000000794d */ /* 0x000fea0003800000 */
        .weak           $__internal_5_$__cuda_sm20_div_rn_f64_full
        .type           $__internal_5_$__cuda_sm20_div_rn_f64_full,@function
        .size           $__internal_5_$__cuda_sm20_div_rn_f64_full,(.L_x_76 - $__internal_5_$__cuda_sm20_div_rn_f64_full)
$__internal_5_$__cuda_sm20_div_rn_f64_full:
        /* <DEDUP_REMOVED lines=66> */
.L_x_66:
        /* <DEDUP_REMOVED lines=16> */
.L_x_69:
[----:B------:R-:W-:Y:S01]  /*0970*/  LOP3.LUT R19, R11, 0x80000, RZ, 0xfc, !PT ;  /* 0x000800000b137812 */ /* 0x000fe200078efcff */
[----:B------:R-:W-:Y:S01]  /*0980*/  IMAD.MOV.U32 R18, RZ, RZ, R10 ;  /* 0x000000ffff127224 */ /* 0x000fe200078e000a */
[----:B------:R-:W-:Y:S06]  /*0990*/  BRA `(.L_x_67) ;  /* 0x0000000000087947 */ /* 0x000fec0003800000 */
.L_x_68:
[----:B------:R-:W-:Y:S01]  /*09a0*/  LOP3.LUT R19, R13, 0x80000, RZ, 0xfc, !PT ;  /* 0x000800000d137812 */ /* 0x000fe200078efcff */
[----:B------:R-:W-:-:S07]  /*09b0*/  IMAD.MOV.U32 R18, RZ, RZ, R12 ;  /* 0x000000ffff127224 */ /* 0x000fce00078e000c */
.L_x_67:
[----:B------:R-:W-:Y:S05]  /*09c0*/  BSYNC.RECONVERGENT B1 ;  /* 0x0000000000017941 */ /* 0x000fea0003800200 */
.L_x_65:
[----:B------:R-:W-:Y:S02]  /*09d0*/  IMAD.MOV.U32 R2, RZ, RZ, R0 ;  /* 0x000000ffff027224 */ /* 0x000fe400078e0000 */
[----:B------:R-:W-:-:S04]  /*09e0*/  IMAD.MOV.U32 R3, RZ, RZ, 0x0 ;  /* 0x00000000ff037424 */ /* 0x000fc800078e00ff */
[----:B------:R-:W-:Y:S05]  /*09f0*/  RET.REL.NODEC R2 `(_Z2DXPdS_d) ;  /* 0xfffffff402807950 */ /* 0x000fea0003c3ffff */
.L_x_70:
        /* <DEDUP_REMOVED lines=16> */
.L_x_76:


//--------------------- .nv.shared.reserved.0     --------------------------
	.section	.nv.shared.reserved.0,"aw",@nobits
	.weak		__nv_reservedSMEM_offset_0_alias
	.size		__nv_reservedSMEM_offset_0_alias, 0, 64
	.other		__nv_reservedSMEM_offset_0_alias,@"STO_CUDA_RESERVED_SHARED STV_DEFAULT"
__nv_reservedSMEM_offset_0_alias:
	.zero		0
	.zero		64


//--------------------- .nv.constant0._Z7COMPAREPdS_S_ --------------------------
	.section	.nv.constant0._Z7COMPAREPdS_S_,"a",@progbits
	.sectionflags	@""
	.align	4
.nv.constant0._Z7COMPAREPdS_S_:
	.zero		920


//--------------------- .nv.constant0._Z3ADDPdS_d --------------------------
	.section	.nv.constant0._Z3ADDPdS_d,"a",@progbits
	.sectionflags	@""
	.align	4
.nv.constant0._Z3ADDPdS_d:
	.zero		920


//--------------------- .nv.constant0._Z6ASSIGNPdS_ --------------------------
	.section	.nv.constant0._Z6ASSIGNPdS_,"a",@progbits
	.sectionflags	@""
	.align	4
.nv.constant0._Z6ASSIGNPdS_:
	.zero		912


//--------------------- .nv.constant0._Z3DDZPdS_d --------------------------
	.section	.nv.constant0._Z3DDZPdS_d,"a",@progbits
	.sectionflags	@""
	.align	4
.nv.constant0._Z3DDZPdS_d:
	.zero		920


//--------------------- .nv.constant0._Z3DDYPdS_d --------------------------
	.section	.nv.constant0._Z3DDYPdS_d,"a",@progbits
	.sectionflags	@""
	.align	4
.nv.constant0._Z3DDYPdS_d:
	.zero		920


//--------------------- .nv.constant0._Z3DDXPdS_d --------------------------
	.section	.nv.constant0._Z3DDXPdS_d,"a",@progbits
	.sectionflags	@""
	.align	4
.nv.constant0._Z3DDXPdS_d:
	.zero		920


//--------------------- .nv.constant0._Z2DZPdS_d  --------------------------
	.section	.nv.constant0._Z2DZPdS_d,"a",@progbits
	.sectionflags	@""
	.align	4
.nv.constant0._Z2DZPdS_d:
	.zero		920


//--------------------- .nv.constant0._Z2DYPdS_d  --------------------------
	.section	.nv.constant0._Z2DYPdS_d,"a",@progbits
	.sectionflags	@""
	.align	4
.nv.constant0._Z2DYPdS_d:
	.zero		920


//--------------------- .nv.constant0._Z2DXPdS_d  --------------------------
	.section	.nv.constant0._Z2DXPdS_d,"a",@progbits
	.sectionflags	@""
	.align	4
.nv.constant0._Z2DXPdS_d:
	.zero		920


//--------------------- SYMBOLS --------------------------

	.type		.nv.reservedSmem.offset0,@object
	.size		.nv.reservedSmem.offset0,0x4
